	.target	sm_90a

	.elftype	@"ET_EXEC"


//--------------------- .note.nv.tkinfo           --------------------------
	.section	.note.nv.tkinfo,"",@"SHT_NOTE"
	.sectionflags	@"SHF_NOTE_NV_TKINFO"
	.tkinfo
        /*0018*/ 	.word	0x00000002
        /*0030*/ 	.string	""
        /*0030*/ 	.string	"ptxas"
        /*0030*/ 	.string	"Cuda compilation tools, release 13.0, V13.0.88"
        /*0030*/ 	.string	"Build cuda_13.0.r13.0/compiler.36424714_0"
        /*0030*/ 	.string	"-arch sm_90a -m 64 "



//--------------------- .note.nv.cuinfo           --------------------------
	.section	.note.nv.cuinfo,"",@"SHT_NOTE"
	.sectionflags	@"SHF_NOTE_NV_CUINFO"
        /*0018*/ 	.short	0x0002
        /*001a*/ 	.short	0x005a
        /*001c*/ 	.short	0x0082
	.zero		2


//--------------------- .nv.info                  --------------------------
	.section	.nv.info,"",@"SHT_CUDA_INFO"
	.align	4


	//----- nvinfo : EIATTR_REGCOUNT
	.align		4
        /*0000*/ 	.byte	0x04, 0x2f
        /*0002*/ 	.short	(.L_15 - .L_14)
	.align		4
.L_14:
        /*0004*/ 	.word	index@(_ZN7cutlass13device_kernelINS_4gemm6kernel13GemmUniversalIN4cute5tupleIJiiiiEEENS1_10collective13CollectiveMmaINS1_34MainloopSm90TmaGmmaWarpSpecializedILi3ENS5_IJNS4_1CILi2EEESB_NSA_ILi1EEEEEENS1_32KernelTmaWarpSpecializedPingpongEEENS5_IJNSA_ILi64EEENSA_ILi256EEESG_EEEaNS5_IJlSC_lEEEaSJ_NS4_8TiledMMAINS4_8MMA_AtomIJNS4_4SM904GMMA27MMA_64x256x32_S32S8S8_SS_TNEEEENS4_6LayoutINS5_IJSC_SC_SC_EEENS5_IJNSA_ILi0EEESS_SS_EEEEENS5_IJNS4_10UnderscoreESV_SV_EEEEENS4_23SM90_TMA_LOAD_MULTICASTENS4_14ComposedLayoutINS4_7SwizzleILi2ELi4ELi3EEENS4_18smem_ptr_flag_bitsILi8EEENSQ_INS5_IJNSA_ILi8EEESG_EEENS5_IJSG_SC_EEEEEEEvNS4_8identityESY_S18_vS19_EENS_8epilogue10collective6detail29Sm90TmaWarpSpecializedAdapterINS1C_15DefaultEpilogueIaSJ_SJ_NS1B_6thread17LinearCombinationIaLi1EiiLNS1G_9ScaleType4KindE0ELNS_15FloatRoundStyleE2EaEENS1_15EpilogueDefaultEEEEEvvEEEEvNT_6ParamsE)
        /*0008*/ 	.word	0x000000a8


	//----- nvinfo : EIATTR_FRAME_SIZE
	.align		4
.L_15:
        /*000c*/ 	.byte	0x04, 0x11
        /*000e*/ 	.short	(.L_17 - .L_16)
	.align		4
.L_16:
        /*0010*/ 	.word	index@(_ZN7cutlass13device_kernelINS_4gemm6kernel13GemmUniversalIN4cute5tupleIJiiiiEEENS1_10collective13CollectiveMmaINS1_34MainloopSm90TmaGmmaWarpSpecializedILi3ENS5_IJNS4_1CILi2EEESB_NSA_ILi1EEEEEENS1_32KernelTmaWarpSpecializedPingpongEEENS5_IJNSA_ILi64EEENSA_ILi256EEESG_EEEaNS5_IJlSC_lEEEaSJ_NS4_8TiledMMAINS4_8MMA_AtomIJNS4_4SM904GMMA27MMA_64x256x32_S32S8S8_SS_TNEEEENS4_6LayoutINS5_IJSC_SC_SC_EEENS5_IJNSA_ILi0EEESS_SS_EEEEENS5_IJNS4_10UnderscoreESV_SV_EEEEENS4_23SM90_TMA_LOAD_MULTICASTENS4_14ComposedLayoutINS4_7SwizzleILi2ELi4ELi3EEENS4_18smem_ptr_flag_bitsILi8EEENSQ_INS5_IJNSA_ILi8EEESG_EEENS5_IJSG_SC_EEEEEEEvNS4_8identityESY_S18_vS19_EENS_8epilogue10collective6detail29Sm90TmaWarpSpecializedAdapterINS1C_15DefaultEpilogueIaSJ_SJ_NS1B_6thread17LinearCombinationIaLi1EiiLNS1G_9ScaleType4KindE0ELNS_15FloatRoundStyleE2EaEENS1_15EpilogueDefaultEEEEEvvEEEEvNT_6ParamsE)
        /*0014*/ 	.word	0x00000008


	//----- nvinfo : EIATTR_MIN_STACK_SIZE
	.align		4
.L_17:
        /*0018*/ 	.byte	0x04, 0x12
        /*001a*/ 	.short	(.L_19 - .L_18)
	.align		4
.L_18:
        /*001c*/ 	.word	index@(_ZN7cutlass13device_kernelINS_4gemm6kernel13GemmUniversalIN4cute5tupleIJiiiiEEENS1_10collective13CollectiveMmaINS1_34MainloopSm90TmaGmmaWarpSpecializedILi3ENS5_IJNS4_1CILi2EEESB_NSA_ILi1EEEEEENS1_32KernelTmaWarpSpecializedPingpongEEENS5_IJNSA_ILi64EEENSA_ILi256EEESG_EEEaNS5_IJlSC_lEEEaSJ_NS4_8TiledMMAINS4_8MMA_AtomIJNS4_4SM904GMMA27MMA_64x256x32_S32S8S8_SS_TNEEEENS4_6LayoutINS5_IJSC_SC_SC_EEENS5_IJNSA_ILi0EEESS_SS_EEEEENS5_IJNS4_10UnderscoreESV_SV_EEEEENS4_23SM90_TMA_LOAD_MULTICASTENS4_14ComposedLayoutINS4_7SwizzleILi2ELi4ELi3EEENS4_18smem_ptr_flag_bitsILi8EEENSQ_INS5_IJNSA_ILi8EEESG_EEENS5_IJSG_SC_EEEEEEEvNS4_8identityESY_S18_vS19_EENS_8epilogue10collective6detail29Sm90TmaWarpSpecializedAdapterINS1C_15DefaultEpilogueIaSJ_SJ_NS1B_6thread17LinearCombinationIaLi1EiiLNS1G_9ScaleType4KindE0ELNS_15FloatRoundStyleE2EaEENS1_15EpilogueDefaultEEEEEvvEEEEvNT_6ParamsE)
        /*0020*/ 	.word	0x00000008
.L_19:


//--------------------- .nv.compat                --------------------------
	.section	.nv.compat,"",@"SHT_CUDA_COMPAT_INFO"
	.align	4
        /*0000*/ 	.byte	0x02, 0x09, 0x01, 0x00, 0x02, 0x02, 0x04, 0x00, 0x02, 0x05, 0x05, 0x00, 0x03, 0x07, 0x01, 0x01
        /*0010*/ 	.byte	0x02, 0x03, 0x01, 0x00, 0x02, 0x06, 0x01, 0x00, 0x04, 0x0b, 0x08, 0x00, 0x00, 0x00, 0x00, 0x00
        /*0020*/ 	.byte	0x00, 0x00, 0x00, 0x00


//--------------------- .nv.info._ZN7cutlass13device_kernelINS_4gemm6kernel13GemmUniversalIN4cute5tupleIJiiiiEEENS1_10collective13CollectiveMmaINS1_34MainloopSm90TmaGmmaWarpSpecializedILi3ENS5_IJNS4_1CILi2EEESB_NSA_ILi1EEEEEENS1_32KernelTmaWarpSpecializedPingpongEEENS5_IJNSA_ILi64EEENSA_ILi256EEESG_EEEaNS5_IJlSC_lEEEaSJ_NS4_8TiledMMAINS4_8MMA_AtomIJNS4_4SM904GMMA27MMA_64x256x32_S32S8S8_SS_TNEEEENS4_6LayoutINS5_IJSC_SC_SC_EEENS5_IJNSA_ILi0EEESS_SS_EEEEENS5_IJNS4_10UnderscoreESV_SV_EEEEENS4_23SM90_TMA_LOAD_MULTICASTENS4_14ComposedLayoutINS4_7SwizzleILi2ELi4ELi3EEENS4_18smem_ptr_flag_bitsILi8EEENSQ_INS5_IJNSA_ILi8EEESG_EEENS5_IJSG_SC_EEEEEEEvNS4_8identityESY_S18_vS19_EENS_8epilogue10collective6detail29Sm90TmaWarpSpecializedAdapterINS1C_15DefaultEpilogueIaSJ_SJ_NS1B_6thread17LinearCombinationIaLi1EiiLNS1G_9ScaleType4KindE0ELNS_15FloatRoundStyleE2EaEENS1_15EpilogueDefaultEEEEEvvEEEEvNT_6ParamsE --------------------------
	.section	.nv.info._ZN7cutlass13device_kernelINS_4gemm6kernel13GemmUniversalIN4cute5tupleIJiiiiEEENS1_10collective13CollectiveMmaINS1_34MainloopSm90TmaGmmaWarpSpecializedILi3ENS5_IJNS4_1CILi2EEESB_NSA_ILi1EEEEEENS1_32KernelTmaWarpSpecializedPingpongEEENS5_IJNSA_ILi64EEENSA_ILi256EEESG_EEEaNS5_IJlSC_lEEEaSJ_NS4_8TiledMMAINS4_8MMA_AtomIJNS4_4SM904GMMA27MMA_64x256x32_S32S8S8_SS_TNEEEENS4_6LayoutINS5_IJSC_SC_SC_EEENS5_IJNSA_ILi0EEESS_SS_EEEEENS5_IJNS4_10UnderscoreESV_SV_EEEEENS4_23SM90_TMA_LOAD_MULTICASTENS4_14ComposedLayoutINS4_7SwizzleILi2ELi4ELi3EEENS4_18smem_ptr_flag_bitsILi8EEENSQ_INS5_IJNSA_ILi8EEESG_EEENS5_IJSG_SC_EEEEEEEvNS4_8identityESY_S18_vS19_EENS_8epilogue10collective6detail29Sm90TmaWarpSpecializedAdapterINS1C_15DefaultEpilogueIaSJ_SJ_NS1B_6thread17LinearCombinationIaLi1EiiLNS1G_9ScaleType4KindE0ELNS_15FloatRoundStyleE2EaEENS1_15EpilogueDefaultEEEEEvvEEEEvNT_6ParamsE,"",@"SHT_CUDA_INFO"
	.sectionflags	@""
	.align	4


	//----- nvinfo : EIATTR_CUDA_API_VERSION
	.align		4
        /*0000*/ 	.byte	0x04, 0x37
        /*0002*/ 	.short	(.L_21 - .L_20)
.L_20:
        /*0004*/ 	.word	0x00000082


	//----- nvinfo : EIATTR_KPARAM_INFO
	.align		4
.L_21:
        /*0008*/ 	.byte	0x04, 0x17
        /*000a*/ 	.short	(.L_23 - .L_22)
.L_22:
        /*000c*/ 	.word	0x00000000
        /*0010*/ 	.short	0x0000
        /*0012*/ 	.short	0x0070
        /*0014*/ 	.byte	0x00, 0xf0, 0x01, 0x10


	//----- nvinfo : EIATTR_SPARSE_MMA_MASK
	.align		4
.L_23:
        /*0018*/ 	.byte	0x03, 0x50
        /*001a*/ 	.short	0x0000


	//----- nvinfo : EIATTR_MAXREG_COUNT
	.align		4
        /*001c*/ 	.byte	0x03, 0x1b
        /*001e*/ 	.short	0x00a8


	//----- nvinfo : EIATTR_NUM_BARRIERS
	.align		4
        /*0020*/ 	.byte	0x02, 0x4c
        /*0022*/ 	.byte	0x01
	.zero		1


	//----- nvinfo : EIATTR_EXTERNS
	.align		4
        /*0024*/ 	.byte	0x04, 0x0f
        /*0026*/ 	.short	(.L_25 - .L_24)


	//   ....[0]....
	.align		4
.L_24:
        /*0028*/ 	.word	index@(__assertfail)


	//----- nvinfo : EIATTR_ANNOTATIONS
	.align		4
.L_25:
        /*002c*/ 	.byte	0x04, 0x55
        /*002e*/ 	.short	(.L_27 - .L_26)


	//   ....[0]....
.L_26:
        /*0030*/ 	.word	0x00000001
        /*0034*/ 	.byte	0x90, 0x0d, 0x00, 0x00, 0x01, 0x00, 0x00, 0x00, 0x80, 0x83, 0x00, 0x00, 0x01, 0x00, 0x00, 0x00
        /*0044*/ 	.byte	0xf0, 0x90, 0x00, 0x00


	//----- nvinfo : EIATTR_MERCURY_ISA_VERSION
	.align		4
.L_27:
        /*0048*/ 	.byte	0x03, 0x5f
        /*004a*/ 	.short	0x0101


	//----- nvinfo : EIATTR_INT_WARP_WIDE_INSTR_OFFSETS
	.align		4
        /*004c*/ 	.byte	0x04, 0x31
        /*004e*/ 	.short	(.L_29 - .L_28)


	//   ....[0]....
.L_28:
        /*0050*/ 	.word	0x000004f0


	//   ....[1]....
        /*0054*/ 	.word	0x00000570


	//   ....[2]....
        /*0058*/ 	.word	0x00000670


	//   ....[3]....
        /*005c*/ 	.word	0x00000680


	//   ....[4]....
        /*0060*/ 	.word	0x000006a0


	//   ....[5]....
        /*0064*/ 	.word	0x00000740


	//   ....[6]....
        /*0068*/ 	.word	0x00000750


	//   ....[7]....
        /*006c*/ 	.word	0x000007a0


	//   ....[8]....
        /*0070*/ 	.word	0x00001e00


	//----- nvinfo : EIATTR_COOP_GROUP_MASK_REGIDS
	.align		4
.L_29:
        /*0074*/ 	.byte	0x04, 0x29
        /*0076*/ 	.short	(.L_31 - .L_30)


	//   ....[0]....
.L_30:
        /*0078*/ 	.word	0xffffffff


	//   ....[1]....
        /*007c*/ 	.word	0xffffffff


	//   ....[2]....
        /*0080*/ 	.word	0xffffffff


	//   ....[3]....
        /*0084*/ 	.word	0xffffffff


	//   ....[4]....
        /*0088*/ 	.word	0xffffffff


	//   ....[5]....
        /*008c*/ 	.word	0xffffffff


	//   ....[6]....
        /*0090*/ 	.word	0xffffffff


	//----- nvinfo : EIATTR_COOP_GROUP_INSTR_OFFSETS
	.align		4
.L_31:
        /*0094*/ 	.byte	0x04, 0x28
        /*0096*/ 	.short	(.L_33 - .L_32)


	//   ....[0]....
.L_32:
        /*0098*/ 	.word	0x00000070


	//   ....[1]....
        /*009c*/ 	.word	0x00000080


	//   ....[2]....
        /*00a0*/ 	.word	0x00000140


	//   ....[3]....
        /*00a4*/ 	.word	0x000002d0


	//   ....[4]....
        /*00a8*/ 	.word	0x00000310


	//   ....[5]....
        /*00ac*/ 	.word	0x00000790


	//   ....[6]....
        /*00b0*/ 	.word	0x00000930


	//----- nvinfo : EIATTR_REG_RECONFIG
	.align		4
.L_33:
        /*00b4*/ 	.byte	0x01, 0x54
	.zero		2


	//----- nvinfo : EIATTR_SYSCALL_OFFSETS
	.align		4
        /*00b8*/ 	.byte	0x04, 0x46
        /*00ba*/ 	.short	(.L_35 - .L_34)


	//   ....[0]....
.L_34:
        /*00bc*/ 	.word	0x000017b0


	//----- nvinfo : EIATTR_MBARRIER_INSTR_OFFSETS
	.align		4
.L_35:
        /*00c0*/ 	.byte	0x04, 0x39
        /*00c2*/ 	.short	(.L_37 - .L_36)


	//   ....[0]....
.L_36:
        /*00c4*/ 	.word	0x00000260
        /*00c8*/ 	.word	0x000000ff
        /*00cc*/ 	.word	0x00000000
        /*00d0*/ 	.short	0x0100
        /*00d2*/ 	.byte	0x08
	.zero		1


	//   ....[1]....
        /*00d4*/ 	.word	0x00000270
        /*00d8*/ 	.word	0x000000ff
        /*00dc*/ 	.word	0x00000018
        /*00e0*/ 	.short	0x0100
        /*00e2*/ 	.byte	0x08
	.zero		1


	//   ....[2]....
        /*00e4*/ 	.word	0x00000280
        /*00e8*/ 	.word	0x000000ff
        /*00ec*/ 	.word	0x00000008
        /*00f0*/ 	.short	0x0100
        /*00f2*/ 	.byte	0x08
	.zero		1


	//   ....[3]....
        /*00f4*/ 	.word	0x00000290
        /*00f8*/ 	.word	0x000000ff
        /*00fc*/ 	.word	0x00000020
        /*0100*/ 	.short	0x0100
        /*0102*/ 	.byte	0x08
	.zero		1


	//   ....[4]....
        /*0104*/ 	.word	0x000002a0
        /*0108*/ 	.word	0x000000ff
        /*010c*/ 	.word	0x00000010
        /*0110*/ 	.short	0x0100
        /*0112*/ 	.byte	0x08
	.zero		1


	//   ....[5]....
        /*0114*/ 	.word	0x000002b0
        /*0118*/ 	.word	0x000000ff
        /*011c*/ 	.word	0x00000028
        /*0120*/ 	.short	0x0100
        /*0122*/ 	.byte	0x08
	.zero		1


	//   ....[6]....
        /*0124*/ 	.word	0x000007d0
        /*0128*/ 	.word	0x000000ff
        /*012c*/ 	.word	0x00000060
        /*0130*/ 	.short	0x0100
        /*0132*/ 	.byte	0x08
	.zero		1


	//   ....[7]....
        /*0134*/ 	.word	0x00000860
        /*0138*/ 	.word	0x000000ff
        /*013c*/ 	.word	0x00000068
        /*0140*/ 	.short	0x0100
        /*0142*/ 	.byte	0x08
	.zero		1


	//   ....[8]....
        /*0144*/ 	.word	0x000008b0
        /*0148*/ 	.word	0x000000ff
        /*014c*/ 	.word	0x00000040
        /*0150*/ 	.short	0x0100
        /*0152*/ 	.byte	0x09
	.zero		1


	//   ....[9]....
        /*0154*/ 	.word	0x000008c0
        /*0158*/ 	.word	0x000000ff
        /*015c*/ 	.word	0x00000048
        /*0160*/ 	.short	0x0100
        /*0162*/ 	.byte	0x09
	.zero		1


	//   ....[10]....
        /*0164*/ 	.word	0x000008d0
        /*0168*/ 	.word	0x000000ff
        /*016c*/ 	.word	0x00000050
        /*0170*/ 	.short	0x0100
        /*0172*/ 	.byte	0x09
	.zero		1


	//   ....[11]....
        /*0174*/ 	.word	0x000008e0
        /*0178*/ 	.word	0x000000ff
        /*017c*/ 	.word	0x00000058
        /*0180*/ 	.short	0x0100
        /*0182*/ 	.byte	0x09
	.zero		1


	//   ....[12]....
        /*0184*/ 	.word	0x00001690
        /*0188*/ 	.word	0x0000009f
        /*018c*/ 	.word	0x00000000
        /*0190*/ 	.short	0x010a
        /*0192*/ 	.byte	0x2a
	.zero		1


	//   ....[13]....
        /*0194*/ 	.word	0x00001840
        /*0198*/ 	.word	0x00000003
        /*019c*/ 	.word	0x00000000
        /*01a0*/ 	.short	0x010a
        /*01a2*/ 	.byte	0x3f
	.zero		1


	//   ....[14]....
        /*01a4*/ 	.word	0x000018a0
        /*01a8*/ 	.word	0x00000003
        /*01ac*/ 	.word	0x00000000
        /*01b0*/ 	.short	0x010a
        /*01b2*/ 	.byte	0x3f
	.zero		1


	//   ....[15]....
        /*01b4*/ 	.word	0x00001b00
        /*01b8*/ 	.word	0x000000ff
        /*01bc*/ 	.word	0x00000000
        /*01c0*/ 	.short	0x010a
        /*01c2*/ 	.byte	0x04
	.zero		1


	//   ....[16]....
        /*01c4*/ 	.word	0x00001b40
        /*01c8*/ 	.word	0x000000ff
        /*01cc*/ 	.word	0x00000000
        /*01d0*/ 	.short	0x010a
        /*01d2*/ 	.byte	0x04
	.zero		1


	//   ....[17]....
        /*01d4*/ 	.word	0x00001ca0
        /*01d8*/ 	.word	0x00000004
        /*01dc*/ 	.word	0x00000000
        /*01e0*/ 	.short	0x0101
        /*01e2*/ 	.byte	0x3f
	.zero		1


	//   ....[18]....
        /*01e4*/ 	.word	0x00001da0
        /*01e8*/ 	.word	0x000000a0
        /*01ec*/ 	.word	0x00000000
        /*01f0*/ 	.short	0x0101
        /*01f2*/ 	.byte	0x2d
	.zero		1


	//   ....[19]....
        /*01f4*/ 	.word	0x00001ea0
        /*01f8*/ 	.word	0x00000000
        /*01fc*/ 	.word	0x00000000
        /*0200*/ 	.short	0x0101
        /*0202*/ 	.byte	0x3f
	.zero		1


	//   ....[20]....
        /*0204*/ 	.word	0x00001f60
        /*0208*/ 	.word	0x0000009f
        /*020c*/ 	.word	0x00000010
        /*0210*/ 	.short	0x010a
        /*0212*/ 	.byte	0x2a
	.zero		1


	//   ....[21]....
        /*0214*/ 	.word	0x000083a0
        /*0218*/ 	.word	0x000000a2
        /*021c*/ 	.word	0x00000000
        /*0220*/ 	.short	0x0101
        /*0222*/ 	.byte	0x2d
	.zero		1


	//   ....[22]....
        /*0224*/ 	.word	0x00008e40
        /*0228*/ 	.word	0x0000000a
        /*022c*/ 	.word	0x00000018
        /*0230*/ 	.short	0x010a
        /*0232*/ 	.byte	0x3f
	.zero		1


	//   ....[23]....
        /*0234*/ 	.word	0x00009200
        /*0238*/ 	.word	0x00000005
        /*023c*/ 	.word	0x00000068
        /*0240*/ 	.short	0x0101
        /*0242*/ 	.byte	0x3f
	.zero		1


	//   ....[24]....
        /*0244*/ 	.word	0x00009980
        /*0248*/ 	.word	0x00000009
        /*024c*/ 	.word	0x00000000
        /*0250*/ 	.short	0x010a
        /*0252*/ 	.byte	0x3f
	.zero		1


	//   ....[25]....
        /*0254*/ 	.word	0x00009a00
        /*0258*/ 	.word	0x00000006
        /*025c*/ 	.word	0x00000000
        /*0260*/ 	.short	0x010a
        /*0262*/ 	.byte	0x3f
	.zero		1


	//   ....[26]....
        /*0264*/ 	.word	0x00009a90
        /*0268*/ 	.word	0x00000003
        /*026c*/ 	.word	0x00000000
        /*0270*/ 	.short	0x010a
        /*0272*/ 	.byte	0x3f
	.zero		1


	//   ....[27]....
        /*0274*/ 	.word	0x00009af0
        /*0278*/ 	.word	0x000000a1
        /*027c*/ 	.word	0x00000000
        /*0280*/ 	.short	0x010a
        /*0282*/ 	.byte	0x3f
	.zero		1


	//   ....[28]....
        /*0284*/ 	.word	0x00009b40
        /*0288*/ 	.word	0x00000003
        /*028c*/ 	.word	0x00000000
        /*0290*/ 	.short	0x010a
        /*0292*/ 	.byte	0x3f
	.zero		1


	//   ....[29]....
        /*0294*/ 	.word	0x00009ba0
        /*0298*/ 	.word	0x00000005
        /*029c*/ 	.word	0x00000000
        /*02a0*/ 	.short	0x010a
        /*02a2*/ 	.byte	0x3f
	.zero		1


	//   ....[30]....
        /*02a4*/ 	.word	0x00009bf0
        /*02a8*/ 	.word	0x000000a1
        /*02ac*/ 	.word	0x00000010
        /*02b0*/ 	.short	0x010a
        /*02b2*/ 	.byte	0x3f
	.zero		1


	//   ....[31]....
        /*02b4*/ 	.word	0x00009cc0
        /*02b8*/ 	.word	0x0000000a
        /*02bc*/ 	.word	0x00000018
        /*02c0*/ 	.short	0x010a
        /*02c2*/ 	.byte	0x3f
	.zero		1


	//   ....[32]....
        /*02c4*/ 	.word	0x00009d90
        /*02c8*/ 	.word	0x00000009
        /*02cc*/ 	.word	0x00000000
        /*02d0*/ 	.short	0x010a
        /*02d2*/ 	.byte	0x3f
	.zero		1


	//   ....[33]....
        /*02d4*/ 	.word	0x00009de0
        /*02d8*/ 	.word	0x00000006
        /*02dc*/ 	.word	0x00000000
        /*02e0*/ 	.short	0x010a
        /*02e2*/ 	.byte	0x3f
	.zero		1


	//----- nvinfo : EIATTR_NUM_MBARRIERS
	.align		4
.L_37:
        /*02e4*/ 	.byte	0x03, 0x38
        /*02e6*/ 	.short	0x000c


	//----- nvinfo : EIATTR_EXIT_INSTR_OFFSETS
	.align		4
        /*02e8*/ 	.byte	0x04, 0x1c
        /*02ea*/ 	.short	(.L_39 - .L_38)


	//   ....[0]....
.L_38:
        /*02ec*/ 	.word	0x000013d0


	//   ....[1]....
        /*02f0*/ 	.word	0x00001430


	//   ....[2]....
        /*02f4*/ 	.word	0x00008a30


	//   ....[3]....
        /*02f8*/ 	.word	0x00008a60


	//   ....[4]....
        /*02fc*/ 	.word	0x00009ae0


	//----- nvinfo : EIATTR_MAX_THREADS
	.align		4
.L_39:
        /*0300*/ 	.byte	0x04, 0x05
        /*0302*/ 	.short	(.L_41 - .L_40)
.L_40:
        /*0304*/ 	.word	0x00000180
        /*0308*/ 	.word	0x00000001
        /*030c*/ 	.word	0x00000001


	//----- nvinfo : EIATTR_CRS_STACK_SIZE
	.align		4
.L_41:
        /*0310*/ 	.byte	0x04, 0x1e
        /*0312*/ 	.short	(.L_43 - .L_42)
.L_42:
        /*0314*/ 	.word	0x00000000


	//----- nvinfo : EIATTR_CBANK_PARAM_SIZE
	.align		4
.L_43:
        /*0318*/ 	.byte	0x03, 0x19
        /*031a*/ 	.short	0x0470


	//----- nvinfo : EIATTR_PARAM_CBANK
	.align		4
        /*031c*/ 	.byte	0x04, 0x0a
        /*031e*/ 	.short	(.L_45 - .L_44)
	.align		4
.L_44:
        /*0320*/ 	.word	index@(.nv.constant0._ZN7cutlass13device_kernelINS_4gemm6kernel13GemmUniversalIN4cute5tupleIJiiiiEEENS1_10collective13CollectiveMmaINS1_34MainloopSm90TmaGmmaWarpSpecializedILi3ENS5_IJNS4_1CILi2EEESB_NSA_ILi1EEEEEENS1_32KernelTmaWarpSpecializedPingpongEEENS5_IJNSA_ILi64EEENSA_ILi256EEESG_EEEaNS5_IJlSC_lEEEaSJ_NS4_8TiledMMAINS4_8MMA_AtomIJNS4_4SM904GMMA27MMA_64x256x32_S32S8S8_SS_TNEEEENS4_6LayoutINS5_IJSC_SC_SC_EEENS5_IJNSA_ILi0EEESS_SS_EEEEENS5_IJNS4_10UnderscoreESV_SV_EEEEENS4_23SM90_TMA_LOAD_MULTICASTENS4_14ComposedLayoutINS4_7SwizzleILi2ELi4ELi3EEENS4_18smem_ptr_flag_bitsILi8EEENSQ_INS5_IJNSA_ILi8EEESG_EEENS5_IJSG_SC_EEEEEEEvNS4_8identityESY_S18_vS19_EENS_8epilogue10collective6detail29Sm90TmaWarpSpecializedAdapterINS1C_15DefaultEpilogueIaSJ_SJ_NS1B_6thread17LinearCombinationIaLi1EiiLNS1G_9ScaleType4KindE0ELNS_15FloatRoundStyleE2EaEENS1_15EpilogueDefaultEEEEEvvEEEEvNT_6ParamsE)
        /*0324*/ 	.short	0x0210
        /*0326*/ 	.short	0x0470


	//----- nvinfo : EIATTR_SW_WAR
	.align		4
.L_45:
        /*0328*/ 	.byte	0x04, 0x36
        /*032a*/ 	.short	(.L_47 - .L_46)
.L_46:
        /*032c*/ 	.word	0x00000008
.L_47:


//--------------------- .nv.callgraph             --------------------------
	.section	.nv.callgraph,"",@"SHT_CUDA_CALLGRAPH"
	.align	4
	.sectionentsize	8
	.align		4
        /*0000*/ 	.word	0x00000000
	.align		4
        /*0004*/ 	.word	0xffffffff
	.align		4
        /*0008*/ 	.word	index@(_ZN7cutlass13device_kernelINS_4gemm6kernel13GemmUniversalIN4cute5tupleIJiiiiEEENS1_10collective13CollectiveMmaINS1_34MainloopSm90TmaGmmaWarpSpecializedILi3ENS5_IJNS4_1CILi2EEESB_NSA_ILi1EEEEEENS1_32KernelTmaWarpSpecializedPingpongEEENS5_IJNSA_ILi64EEENSA_ILi256EEESG_EEEaNS5_IJlSC_lEEEaSJ_NS4_8TiledMMAINS4_8MMA_AtomIJNS4_4SM904GMMA27MMA_64x256x32_S32S8S8_SS_TNEEEENS4_6LayoutINS5_IJSC_SC_SC_EEENS5_IJNSA_ILi0EEESS_SS_EEEEENS5_IJNS4_10UnderscoreESV_SV_EEEEENS4_23SM90_TMA_LOAD_MULTICASTENS4_14ComposedLayoutINS4_7SwizzleILi2ELi4ELi3EEENS4_18smem_ptr_flag_bitsILi8EEENSQ_INS5_IJNSA_ILi8EEESG_EEENS5_IJSG_SC_EEEEEEEvNS4_8identityESY_S18_vS19_EENS_8epilogue10collective6detail29Sm90TmaWarpSpecializedAdapterINS1C_15DefaultEpilogueIaSJ_SJ_NS1B_6thread17LinearCombinationIaLi1EiiLNS1G_9ScaleType4KindE0ELNS_15FloatRoundStyleE2EaEENS1_15EpilogueDefaultEEEEEvvEEEEvNT_6ParamsE)
	.align		4
        /*000c*/ 	.word	index@(__assertfail)
	.align		4
        /*0010*/ 	.word	0x00000000
	.align		4
        /*0014*/ 	.word	0xfffffffe
	.align		4
        /*0018*/ 	.word	0x00000000
	.align		4
        /*001c*/ 	.word	0xfffffffd
	.align		4
        /*0020*/ 	.word	0x00000000
	.align		4
        /*0024*/ 	.word	0xfffffffc


//--------------------- .nv.constant4             --------------------------
	.section	.nv.constant4,"a",@progbits
	.align	8
	.align		8
.nv.constant4:
        /*0000*/ 	.dword	__assertfail
	.align		8
        /*0008*/ 	.dword	__unnamed_1
	.align		8
        /*0010*/ 	.dword	_ZN39_INTERNAL_cbefd3a4_4_k_cu_b6eb20b8_54554cuda3std3__45__cpo5beginE
	.align		8
        /*0018*/ 	.dword	_ZN39_INTERNAL_cbefd3a4_4_k_cu_b6eb20b8_54554cuda3std3__45__cpo3endE
	.align		8
        /*0020*/ 	.dword	_ZN39_INTERNAL_cbefd3a4_4_k_cu_b6eb20b8_54554cuda3std3__45__cpo6cbeginE
	.align		8
        /*0028*/ 	.dword	_ZN39_INTERNAL_cbefd3a4_4_k_cu_b6eb20b8_54554cuda3std3__45__cpo4cendE
	.align		8
        /*0030*/ 	.dword	_ZN39_INTERNAL_cbefd3a4_4_k_cu_b6eb20b8_54554cuda3std3__441_GLOBAL__N__cbefd3a4_4_k_cu_b6eb20b8_54556ignoreE
	.align		8
        /*0038*/ 	.dword	_ZN39_INTERNAL_cbefd3a4_4_k_cu_b6eb20b8_54554cuda3std3__419piecewise_constructE
	.align		8
        /*0040*/ 	.dword	_ZN39_INTERNAL_cbefd3a4_4_k_cu_b6eb20b8_54554cuda3std3__48in_placeE
	.align		8
        /*0048*/ 	.dword	_ZN39_INTERNAL_cbefd3a4_4_k_cu_b6eb20b8_54554cuda3std6ranges3__45__cpo4swapE
	.align		8
        /*0050*/ 	.dword	_ZN39_INTERNAL_cbefd3a4_4_k_cu_b6eb20b8_54554cuda3std6ranges3__45__cpo9iter_moveE
	.align		8
        /*0058*/ 	.dword	_ZN39_INTERNAL_cbefd3a4_4_k_cu_b6eb20b8_54554cute7productE
	.align		8
        /*0060*/ 	.dword	_ZN39_INTERNAL_cbefd3a4_4_k_cu_b6eb20b8_54554cute1_E
	.align		8
        /*0068*/ 	.dword	$str$22
	.align		8
        /*0070*/ 	.dword	$str$23


//--------------------- .text._ZN7cutlass13device_kernelINS_4gemm6kernel13GemmUniversalIN4cute5tupleIJiiiiEEENS1_10collective13CollectiveMmaINS1_34MainloopSm90TmaGmmaWarpSpecializedILi3ENS5_IJNS4_1CILi2EEESB_NSA_ILi1EEEEEENS1_32KernelTmaWarpSpecializedPingpongEEENS5_IJNSA_ILi64EEENSA_ILi256EEESG_EEEaNS5_IJlSC_lEEEaSJ_NS4_8TiledMMAINS4_8MMA_AtomIJNS4_4SM904GMMA27MMA_64x256x32_S32S8S8_SS_TNEEEENS4_6LayoutINS5_IJSC_SC_SC_EEENS5_IJNSA_ILi0EEESS_SS_EEEEENS5_IJNS4_10UnderscoreESV_SV_EEEEENS4_23SM90_TMA_LOAD_MULTICASTENS4_14ComposedLayoutINS4_7SwizzleILi2ELi4ELi3EEENS4_18smem_ptr_flag_bitsILi8EEENSQ_INS5_IJNSA_ILi8EEESG_EEENS5_IJSG_SC_EEEEEEEvNS4_8identityESY_S18_vS19_EENS_8epilogue10collective6detail29Sm90TmaWarpSpecializedAdapterINS1C_15DefaultEpilogueIaSJ_SJ_NS1B_6thread17LinearCombinationIaLi1EiiLNS1G_9ScaleType4KindE0ELNS_15FloatRoundStyleE2EaEENS1_15EpilogueDefaultEEEEEvvEEEEvNT_6ParamsE --------------------------
	.section	.text._ZN7cutlass13device_kernelINS_4gemm6kernel13GemmUniversalIN4cute5tupleIJiiiiEEENS1_10collective13CollectiveMmaINS1_34MainloopSm90TmaGmmaWarpSpecializedILi3ENS5_IJNS4_1CILi2EEESB_NSA_ILi1EEEEEENS1_32KernelTmaWarpSpecializedPingpongEEENS5_IJNSA_ILi64EEENSA_ILi256EEESG_EEEaNS5_IJlSC_lEEEaSJ_NS4_8TiledMMAINS4_8MMA_AtomIJNS4_4SM904GMMA27MMA_64x256x32_S32S8S8_SS_TNEEEENS4_6LayoutINS5_IJSC_SC_SC_EEENS5_IJNSA_ILi0EEESS_SS_EEEEENS5_IJNS4_10UnderscoreESV_SV_EEEEENS4_23SM90_TMA_LOAD_MULTICASTENS4_14ComposedLayoutINS4_7SwizzleILi2ELi4ELi3EEENS4_18smem_ptr_flag_bitsILi8EEENSQ_INS5_IJNSA_ILi8EEESG_EEENS5_IJSG_SC_EEEEEEEvNS4_8identityESY_S18_vS19_EENS_8epilogue10collective6detail29Sm90TmaWarpSpecializedAdapterINS1C_15DefaultEpilogueIaSJ_SJ_NS1B_6thread17LinearCombinationIaLi1EiiLNS1G_9ScaleType4KindE0ELNS_15FloatRoundStyleE2EaEENS1_15EpilogueDefaultEEEEEvvEEEEvNT_6ParamsE,"ax",@progbits
	.align	128
.text._ZN7cutlass13device_kernelINS_4gemm6kernel13GemmUniversalIN4cute5tupleIJiiiiEEENS1_10collective13CollectiveMmaINS1_34MainloopSm90TmaGmmaWarpSpecializedILi3ENS5_IJNS4_1CILi2EEESB_NSA_ILi1EEEEEENS1_32KernelTmaWarpSpecializedPingpongEEENS5_IJNSA_ILi64EEENSA_ILi256EEESG_EEEaNS5_IJlSC_lEEEaSJ_NS4_8TiledMMAINS4_8MMA_AtomIJNS4_4SM904GMMA27MMA_64x256x32_S32S8S8_SS_TNEEEENS4_6LayoutINS5_IJSC_SC_SC_EEENS5_IJNSA_ILi0EEESS_SS_EEEEENS5_IJNS4_10UnderscoreESV_SV_EEEEENS4_23SM90_TMA_LOAD_MULTICASTENS4_14ComposedLayoutINS4_7SwizzleILi2ELi4ELi3EEENS4_18smem_ptr_flag_bitsILi8EEENSQ_INS5_IJNSA_ILi8EEESG_EEENS5_IJSG_SC_EEEEEEEvNS4_8identityESY_S18_vS19_EENS_8epilogue10collective6detail29Sm90TmaWarpSpecializedAdapterINS1C_15DefaultEpilogueIaSJ_SJ_NS1B_6thread17LinearCombinationIaLi1EiiLNS1G_9ScaleType4KindE0ELNS_15FloatRoundStyleE2EaEENS1_15EpilogueDefaultEEEEEvvEEEEvNT_6ParamsE:
        .type           _ZN7cutlass13device_kernelINS_4gemm6kernel13GemmUniversalIN4cute5tupleIJiiiiEEENS1_10collective13CollectiveMmaINS1_34MainloopSm90TmaGmmaWarpSpecializedILi3ENS5_IJNS4_1CILi2EEESB_NSA_ILi1EEEEEENS1_32KernelTmaWarpSpecializedPingpongEEENS5_IJNSA_ILi64EEENSA_ILi256EEESG_EEEaNS5_IJlSC_lEEEaSJ_NS4_8TiledMMAINS4_8MMA_AtomIJNS4_4SM904GMMA27MMA_64x256x32_S32S8S8_SS_TNEEEENS4_6LayoutINS5_IJSC_SC_SC_EEENS5_IJNSA_ILi0EEESS_SS_EEEEENS5_IJNS4_10UnderscoreESV_SV_EEEEENS4_23SM90_TMA_LOAD_MULTICASTENS4_14ComposedLayoutINS4_7SwizzleILi2ELi4ELi3EEENS4_18smem_ptr_flag_bitsILi8EEENSQ_INS5_IJNSA_ILi8EEESG_EEENS5_IJSG_SC_EEEEEEEvNS4_8identityESY_S18_vS19_EENS_8epilogue10collective6detail29Sm90TmaWarpSpecializedAdapterINS1C_15DefaultEpilogueIaSJ_SJ_NS1B_6thread17LinearCombinationIaLi1EiiLNS1G_9ScaleType4KindE0ELNS_15FloatRoundStyleE2EaEENS1_15EpilogueDefaultEEEEEvvEEEEvNT_6ParamsE,@function
        .size           _ZN7cutlass13device_kernelINS_4gemm6kernel13GemmUniversalIN4cute5tupleIJiiiiEEENS1_10collective13CollectiveMmaINS1_34MainloopSm90TmaGmmaWarpSpecializedILi3ENS5_IJNS4_1CILi2EEESB_NSA_ILi1EEEEEENS1_32KernelTmaWarpSpecializedPingpongEEENS5_IJNSA_ILi64EEENSA_ILi256EEESG_EEEaNS5_IJlSC_lEEEaSJ_NS4_8TiledMMAINS4_8MMA_AtomIJNS4_4SM904GMMA27MMA_64x256x32_S32S8S8_SS_TNEEEENS4_6LayoutINS5_IJSC_SC_SC_EEENS5_IJNSA_ILi0EEESS_SS_EEEEENS5_IJNS4_10UnderscoreESV_SV_EEEEENS4_23SM90_TMA_LOAD_MULTICASTENS4_14ComposedLayoutINS4_7SwizzleILi2ELi4ELi3EEENS4_18smem_ptr_flag_bitsILi8EEENSQ_INS5_IJNSA_ILi8EEESG_EEENS5_IJSG_SC_EEEEEEEvNS4_8identityESY_S18_vS19_EENS_8epilogue10collective6detail29Sm90TmaWarpSpecializedAdapterINS1C_15DefaultEpilogueIaSJ_SJ_NS1B_6thread17LinearCombinationIaLi1EiiLNS1G_9ScaleType4KindE0ELNS_15FloatRoundStyleE2EaEENS1_15EpilogueDefaultEEEEEvvEEEEvNT_6ParamsE,(.L_x_331 - _ZN7cutlass13device_kernelINS_4gemm6kernel13GemmUniversalIN4cute5tupleIJiiiiEEENS1_10collective13CollectiveMmaINS1_34MainloopSm90TmaGmmaWarpSpecializedILi3ENS5_IJNS4_1CILi2EEESB_NSA_ILi1EEEEEENS1_32KernelTmaWarpSpecializedPingpongEEENS5_IJNSA_ILi64EEENSA_ILi256EEESG_EEEaNS5_IJlSC_lEEEaSJ_NS4_8TiledMMAINS4_8MMA_AtomIJNS4_4SM904GMMA27MMA_64x256x32_S32S8S8_SS_TNEEEENS4_6LayoutINS5_IJSC_SC_SC_EEENS5_IJNSA_ILi0EEESS_SS_EEEEENS5_IJNS4_10UnderscoreESV_SV_EEEEENS4_23SM90_TMA_LOAD_MULTICASTENS4_14ComposedLayoutINS4_7SwizzleILi2ELi4ELi3EEENS4_18smem_ptr_flag_bitsILi8EEENSQ_INS5_IJNSA_ILi8EEESG_EEENS5_IJSG_SC_EEEEEEEvNS4_8identityESY_S18_vS19_EENS_8epilogue10collective6detail29Sm90TmaWarpSpecializedAdapterINS1C_15DefaultEpilogueIaSJ_SJ_NS1B_6thread17LinearCombinationIaLi1EiiLNS1G_9ScaleType4KindE0ELNS_15FloatRoundStyleE2EaEENS1_15EpilogueDefaultEEEEEvvEEEEvNT_6ParamsE)
        .other          _ZN7cutlass13device_kernelINS_4gemm6kernel13GemmUniversalIN4cute5tupleIJiiiiEEENS1_10collective13CollectiveMmaINS1_34MainloopSm90TmaGmmaWarpSpecializedILi3ENS5_IJNS4_1CILi2EEESB_NSA_ILi1EEEEEENS1_32KernelTmaWarpSpecializedPingpongEEENS5_IJNSA_ILi64EEENSA_ILi256EEESG_EEEaNS5_IJlSC_lEEEaSJ_NS4_8TiledMMAINS4_8MMA_AtomIJNS4_4SM904GMMA27MMA_64x256x32_S32S8S8_SS_TNEEEENS4_6LayoutINS5_IJSC_SC_SC_EEENS5_IJNSA_ILi0EEESS_SS_EEEEENS5_IJNS4_10UnderscoreESV_SV_EEEEENS4_23SM90_TMA_LOAD_MULTICASTENS4_14ComposedLayoutINS4_7SwizzleILi2ELi4ELi3EEENS4_18smem_ptr_flag_bitsILi8EEENSQ_INS5_IJNSA_ILi8EEESG_EEENS5_IJSG_SC_EEEEEEEvNS4_8identityESY_S18_vS19_EENS_8epilogue10collective6detail29Sm90TmaWarpSpecializedAdapterINS1C_15DefaultEpilogueIaSJ_SJ_NS1B_6thread17LinearCombinationIaLi1EiiLNS1G_9ScaleType4KindE0ELNS_15FloatRoundStyleE2EaEENS1_15EpilogueDefaultEEEEEvvEEEEvNT_6ParamsE,@"STO_CUDA_ENTRY STV_DEFAULT"
_ZN7cutlass13device_kernelINS_4gemm6kernel13GemmUniversalIN4cute5tupleIJiiiiEEENS1_10collective13CollectiveMmaINS1_34MainloopSm90TmaGmmaWarpSpecializedILi3ENS5_IJNS4_1CILi2EEESB_NSA_ILi1EEEEEENS1_32KernelTmaWarpSpecializedPingpongEEENS5_IJNSA_ILi64EEENSA_ILi256EEESG_EEEaNS5_IJlSC_lEEEaSJ_NS4_8TiledMMAINS4_8MMA_AtomIJNS4_4SM904GMMA27MMA_64x256x32_S32S8S8_SS_TNEEEENS4_6LayoutINS5_IJSC_SC_SC_EEENS5_IJNSA_ILi0EEESS_SS_EEEEENS5_IJNS4_10UnderscoreESV_SV_EEEEENS4_23SM90_TMA_LOAD_MULTICASTENS4_14ComposedLayoutINS4_7SwizzleILi2ELi4ELi3EEENS4_18smem_ptr_flag_bitsILi8EEENSQ_INS5_IJNSA_ILi8EEESG_EEENS5_IJSG_SC_EEEEEEEvNS4_8identityESY_S18_vS19_EENS_8epilogue10collective6detail29Sm90TmaWarpSpecializedAdapterINS1C_15DefaultEpilogueIaSJ_SJ_NS1B_6thread17LinearCombinationIaLi1EiiLNS1G_9ScaleType4KindE0ELNS_15FloatRoundStyleE2EaEENS1_15EpilogueDefaultEEEEEvvEEEEvNT_6ParamsE:
[----:B------:R-:W0:Y:S02]  /*0000*/  LDC R1, c[0x0][0x28] ;  /* 0x00000a00ff017b82 */ /* 0x000e240000000800 */
[----:B0-----:R-:W-:Y:S01]  /*0010*/  VIADD R1, R1, 0xfffffff8 ;  /* 0xfffffff801017836 */ /* 0x001fe20000000000 */
[----:B------:R-:W0:Y:S01]  /*0020*/  S2R R4, SR_TID.X ;  /* 0x0000000000047919 */ /* 0x000e220000002100 */
[----:B------:R-:W-:Y:S01]  /*0030*/  ELECT P0, URZ, PT ;  /* 0x00000000003f782f */ /* 0x000fe20003800000 */
[----:B------:R-:W-:Y:S01]  /*0040*/  BSSY B0, `(.L_x_0) ;  /* 0x000000f000007945 */ /* 0x000fe20003800000 */
[--C-:B0-----:R-:W-:Y:S02]  /*0050*/  SHF.R.U32.HI R2, RZ, 0x5, R4.reuse ;  /* 0x00000005ff027819 */ /* 0x101fe40000011604 */
[----:B------:R-:W-:-:S03]  /*0060*/  SHF.R.U32.HI R7, RZ, 0x7, R4 ;  /* 0x00000007ff077819 */ /* 0x000fc60000011604 */
[----:B------:R-:W0:Y:S04]  /*0070*/  SHFL.IDX PT, R5, R2, RZ, 0x1f ;  /* 0x00001fff02057589 */ /* 0x000e2800000e0000 */
[----:B------:R1:W2:Y:S01]  /*0080*/  SHFL.IDX PT, R10, R7, RZ, 0x1f ;  /* 0x00001fff070a7589 */ /* 0x0002a200000e0000 */
[----:B0-----:R-:W-:-:S13]  /*0090*/  ISETP.NE.OR P0, PT, R5, RZ, !P0 ;  /* 0x000000ff0500720c */ /* 0x001fda0004705670 */
[----:B-12---:R-:W-:Y:S05]  /*00a0*/  @P0 BRA `(.L_x_1) ;  /* 0x0000000000200947 */ /* 0x006fea0003800000 */
[----:B------:R-:W-:Y:S02]  /*00b0*/  ULDC.64 UR4, c[0x0][0x198] ;  /* 0x0000660000047ab9 */ /* 0x000fe40000000a00 */
[----:B------:R-:W-:Y:S02]  /*00c0*/  UIADD3 UR6, UP0, UR4, 0xf0, URZ ;  /* 0x000000f004067890 */ /* 0x000fe4000ff1e03f */
[----:B------:R-:W-:Y:S02]  /*00d0*/  UIADD3 UR4, UP1, UR4, 0x1f0, URZ ;  /* 0x000001f004047890 */ /* 0x000fe4000ff3e03f */
[----:B------:R-:W-:Y:S02]  /*00e0*/  UIADD3.X UR7, URZ, UR5, URZ, UP0, !UPT ;  /* 0x000000053f077290 */ /* 0x000fe400087fe43f */
[----:B------:R-:W-:-:S07]  /*00f0*/  UIADD3.X UR5, URZ, UR5, URZ, UP1, !UPT ;  /* 0x000000053f057290 */ /* 0x000fce0008ffe43f */
[----:B------:R0:W-:Y:S02]  /*0100*/  UTMACCTL.PF [UR6] ;  /* 0x00000000060079b9 */ /* 0x0001e40008040000 */
[----:B------:R0:W-:Y:S02]  /*0110*/  UTMACCTL.PF [UR4] ;  /* 0x00000000040079b9 */ /* 0x0001e40008040000 */
[----:B0-----:R-:W-:Y:S01]  /*0120*/  NOP ;  /* 0x0000000000007918 */ /* 0x001fe20000000000 */
.L_x_1:
[----:B------:R-:W-:Y:S05]  /*0130*/  BSYNC B0 ;  /* 0x0000000000007941 */ /* 0x000fea0003800000 */
.L_x_0:
[----:B------:R-:W0:Y:S01]  /*0140*/  SHFL.IDX PT, R8, R2, RZ, 0x1f ;  /* 0x00001fff02087589 */ /* 0x000e2200000e0000 */
[----:B------:R-:W-:-:S04]  /*0150*/  SHF.R.S32.HI R3, RZ, 0x1f, R4 ;  /* 0x0000001fff037819 */ /* 0x000fc80000011404 */
[----:B------:R-:W-:Y:S02]  /*0160*/  LEA.HI R3, R3, R4, RZ, 0x7 ;  /* 0x0000000403037211 */ /* 0x000fe400078f38ff */
[----:B0-----:R-:W-:-:S13]  /*0170*/  ISETP.NE.AND P0, PT, R8, RZ, PT ;  /* 0x000000ff0800720c */ /* 0x001fda0003f05270 */
[----:B------:R-:W-:Y:S05]  /*0180*/  @P0 BRA `(.L_x_2) ;  /* 0x0000000000500947 */ /* 0x000fea0003800000 */
[----:B------:R-:W0:Y:S01]  /*0190*/  S2UR UR8, SR_CgaCtaId ;  /* 0x00000000000879c3 */ /* 0x000e220000008800 */
[----:B------:R-:W-:Y:S01]  /*01a0*/  UMOV UR4, 0x400 ;  /* 0x0000040000047882 */ /* 0x000fe20000000000 */
[----:B------:R-:W-:Y:S01]  /*01b0*/  UMOV UR5, 0x1 ;  /* 0x0000000100057882 */ /* 0x000fe20000000000 */
[----:B------:R-:W-:Y:S01]  /*01c0*/  UMOV UR6, 0x3 ;  /* 0x0000000300067882 */ /* 0x000fe20000000000 */
[----:B------:R-:W-:Y:S01]  /*01d0*/  ELECT P0, URZ, PT ;  /* 0x00000000003f782f */ /* 0x000fe20003800000 */
[----:B------:R-:W-:-:S04]  /*01e0*/  UIADD3 UR6, -UR6, 0x100000, URZ ;  /* 0x0010000006067890 */ /* 0x000fc8000fffe13f */
[----:B------:R-:W-:Y:S02]  /*01f0*/  USHF.L.U32 UR7, UR6, 0xb, URZ ;  /* 0x0000000b06077899 */ /* 0x000fe4000800063f */
[----:B------:R-:W-:Y:S02]  /*0200*/  USHF.L.U32 UR6, UR6, 0x1, URZ ;  /* 0x0000000106067899 */ /* 0x000fe4000800063f */
[----:B0-----:R-:W-:Y:S02]  /*0210*/  ULEA UR8, UR8, UR4, 0x18 ;  /* 0x0000000408087291 */ /* 0x001fe4000f8ec03f */
[----:B------:R-:W-:-:S04]  /*0220*/  UIADD3 UR4, -UR5, 0x100000, URZ ;  /* 0x0010000005047890 */ /* 0x000fc8000fffe13f */
[----:B------:R-:W-:Y:S02]  /*0230*/  USHF.L.U32 UR5, UR4, 0xb, URZ ;  /* 0x0000000b04057899 */ /* 0x000fe4000800063f */
[----:B------:R-:W-:Y:S01]  /*0240*/  USHF.L.U32 UR4, UR4, 0x1, URZ ;  /* 0x0000000104047899 */ /* 0x000fe2000800063f */
[----:B------:R-:W0:Y:S11]  /*0250*/  FENCE.VIEW.ASYNC.S ;  /* 0x00000000000073c6 */ /* 0x000e360000000000 */
[----:B0-----:R0:W1:Y:S01]  /*0260*/  SYNCS.EXCH.64 URZ, [UR8], UR4 ;  /* 0x00000004083f75b2 */ /* 0x0010620008000100 */
[----:B------:R0:W2:Y:S01]  /*0270*/  SYNCS.EXCH.64 URZ, [UR8+0x18], UR6 ;  /* 0x00001806083f75b2 */ /* 0x0000a20008000100 */
[----:B------:R0:W3:Y:S01]  /*0280*/  SYNCS.EXCH.64 URZ, [UR8+0x8], UR4 ;  /* 0x00000804083f75b2 */ /* 0x0000e20008000100 */
[----:B------:R0:W4:Y:S01]  /*0290*/  SYNCS.EXCH.64 URZ, [UR8+0x20], UR6 ;  /* 0x00002006083f75b2 */ /* 0x0001220008000100 */
[----:B------:R0:W0:Y:S01]  /*02a0*/  SYNCS.EXCH.64 URZ, [UR8+0x10], UR4 ;  /* 0x00001004083f75b2 */ /* 0x0000220008000100 */
[----:B------:R0:W0:Y:S01]  /*02b0*/  SYNCS.EXCH.64 URZ, [UR8+0x28], UR6 ;  /* 0x00002806083f75b2 */ /* 0x0000220008000100 */
[----:B------:R-:W-:Y:S01]  /*02c0*/  NOP ;  /* 0x0000000000007918 */ /* 0x000fe20000000000 */
.L_x_2:
[----:B------:R-:W5:Y:S01]  /*02d0*/  SHFL.IDX PT, R13, R2, RZ, 0x1f ;  /* 0x00001fff020d7589 */ /* 0x000f6200000e0000 */
[----:B------:R-:W1:Y:S01]  /*02e0*/  S2UR UR12, SR_CTAID.X ;  /* 0x00000000000c79c3 */ /* 0x000e620000002500 */
[----:B------:R-:W-:Y:S02]  /*02f0*/  LOP3.LUT R3, R3, 0xffffff80, RZ, 0xc0, !PT ;  /* 0xffffff8003037812 */ /* 0x000fe400078ec0ff */
[----:B------:R-:W-:Y:S01]  /*0300*/  ELECT P0, URZ, PT ;  /* 0x00000000003f782f */ /* 0x000fe20003800000 */
[----:B------:R2:W3:Y:S01]  /*0310*/  SHFL.IDX PT, R12, R2, RZ, 0x1f ;  /* 0x00001fff020c7589 */ /* 0x0004e200000e0000 */
[----:B------:R-:W-:Y:S01]  /*0320*/  ELECT P1, URZ, PT ;  /* 0x00000000003f782f */ /* 0x000fe20003820000 */
[----:B------:R-:W-:Y:S01]  /*0330*/  NOP ;  /* 0x0000000000007918 */ /* 0x000fe20000000000 */
[----:B------:R-:W-:Y:S01]  /*0340*/  IMAD.IADD R3, R4, 0x1, -R3 ;  /* 0x0000000104037824 */ /* 0x000fe200078e0a03 */
[----:B------:R-:W4:Y:S01]  /*0350*/  S2R R6, SR_CTAID.Y ;  /* 0x0000000000067919 */ /* 0x000f220000002600 */
[----:B0-----:R-:W-:Y:S01]  /*0360*/  ULDC UR4, c[0x0][0x150] ;  /* 0x0000540000047ab9 */ /* 0x001fe20000000800 */
[----:B------:R-:W0:Y:S01]  /*0370*/  LDC R14, c[0x0][0x144] ;  /* 0x00005100ff0e7b82 */ /* 0x000e220000000800 */
[----:B------:R-:W-:Y:S01]  /*0380*/  UMOV UR11, 0x80 ;  /* 0x00000080000b7882 */ /* 0x000fe20000000000 */
[----:B------:R-:W-:Y:S01]  /*0390*/  SHF.R.S32.HI R0, RZ, 0x1f, R3 ;  /* 0x0000001fff007819 */ /* 0x000fe20000011403 */
[----:B------:R-:W-:Y:S01]  /*03a0*/  NOP ;  /* 0x0000000000007918 */ /* 0x000fe20000000000 */
[C---:B------:R-:W-:Y:S01]  /*03b0*/  VIADD R35, R10.reuse, 0xffffffff ;  /* 0xffffffff0a237836 */ /* 0x040fe20000000000 */
[----:B------:R-:W-:Y:S01]  /*03c0*/  ISETP.NE.AND P4, PT, R10, RZ, PT ;  /* 0x000000ff0a00720c */ /* 0x000fe20003f85270 */
[----:B------:R-:W-:Y:S01]  /*03d0*/  IMAD.MOV.U32 R154, RZ, RZ, 0x1 ;  /* 0x00000001ff9a7424 */ /* 0x000fe200078e00ff */
[----:B------:R-:W-:Y:S01]  /*03e0*/  LEA.HI R9, R0, R3, RZ, 0x3 ;  /* 0x0000000300097211 */ /* 0x000fe200078f18ff */
[----:B------:R-:W0:Y:S01]  /*03f0*/  LDC R15, c[0x0][0x140] ;  /* 0x00005000ff0f7b82 */ /* 0x000e220000000800 */
[----:B------:R-:W-:-:S02]  /*0400*/  ISETP.GE.U32.AND P6, PT, R35, 0x2, PT ;  /* 0x000000022300780c */ /* 0x000fc40003fc6070 */
[--C-:B------:R-:W-:Y:S02]  /*0410*/  SHF.R.S32.HI R11, RZ, 0x3, R9.reuse ;  /* 0x00000003ff0b7819 */ /* 0x100fe40000011409 */
[----:B--2---:R-:W-:Y:S02]  /*0420*/  SHF.R.S32.HI R2, RZ, 0x1f, R9 ;  /* 0x0000001fff027819 */ /* 0x004fe40000011409 */
[----:B------:R-:W-:Y:S01]  /*0430*/  SHF.R.S32.HI R9, RZ, 0x1f, R8 ;  /* 0x0000001fff097819 */ /* 0x000fe20000011408 */
[----:B------:R-:W2:Y:S01]  /*0440*/  LDC R25, c[0x0][0x148] ;  /* 0x00005200ff197b82 */ /* 0x000ea20000000800 */
[----:B-----5:R-:W-:Y:S02]  /*0450*/  ISETP.NE.OR P0, PT, R13, RZ, !P0 ;  /* 0x000000ff0d00720c */ /* 0x020fe40004705670 */
[----:B-1----:R-:W-:Y:S02]  /*0460*/  I2FP.F32.U32 R13, UR12 ;  /* 0x0000000c000d7c45 */ /* 0x002fe40008201000 */
[----:B------:R-:W-:-:S02]  /*0470*/  LEA.HI R2, R2, R11, RZ, 0x2 ;  /* 0x0000000b02027211 */ /* 0x000fc400078f10ff */
[----:B------:R-:W-:Y:S01]  /*0480*/  LEA.HI R9, R9, R8, RZ, 0x2 ;  /* 0x0000000809097211 */ /* 0x000fe200078f10ff */
[----:B------:R-:W-:Y:S01]  /*0490*/  FMUL R13, R13, UR4 ;  /* 0x000000040d0d7c20 */ /* 0x000fe20008400000 */
[----:B---3--:R-:W-:Y:S01]  /*04a0*/  ISETP.NE.OR P1, PT, R12, RZ, !P1 ;  /* 0x000000ff0c00720c */ /* 0x008fe20004f25670 */
[----:B------:R-:W-:Y:S01]  /*04b0*/  ULDC UR4, c[0x0][0x154] ;  /* 0x0000550000047ab9 */ /* 0x000fe20000000800 */
[----:B------:R-:W-:Y:S02]  /*04c0*/  LOP3.LUT R12, R2, 0xfffffffc, RZ, 0xc0, !PT ;  /* 0xfffffffc020c7812 */ /* 0x000fe400078ec0ff */
[----:B------:R-:W-:Y:S01]  /*04d0*/  LOP3.LUT R9, R9, 0x3ffffffc, RZ, 0xc0, !PT ;  /* 0x3ffffffc09097812 */ /* 0x000fe200078ec0ff */
[----:B------:R-:W1:Y:S01]  /*04e0*/  F2I.U32.TRUNC.NTZ R13, R13 ;  /* 0x0000000d000d7305 */ /* 0x000e62000020f000 */
[----:B------:R-:W-:Y:S01]  /*04f0*/  VOTEU.ALL UP1, P0 ;  /* 0x00000000003f7886 */ /* 0x000fe20000020000 */
[----:B------:R-:W-:Y:S01]  /*0500*/  IMAD.IADD R12, R11, 0x1, -R12 ;  /* 0x000000010b0c7824 */ /* 0x000fe200078e0a0c */
[----:B----4-:R-:W-:Y:S01]  /*0510*/  I2FP.F32.U32 R11, R6 ;  /* 0x00000006000b7245 */ /* 0x010fe20000201000 */
[----:B------:R-:W-:Y:S01]  /*0520*/  IMAD.IADD R9, R8, 0x1, -R9 ;  /* 0x0000000108097824 */ /* 0x000fe200078e0a09 */
[----:B------:R-:W-:Y:S01]  /*0530*/  SHF.R.S32.HI R2, RZ, 0x1f, R5 ;  /* 0x0000001fff027819 */ /* 0x000fe20000011405 */
[----:B------:R-:W3:Y:S01]  /*0540*/  @!UP1 S2UR UR7, SR_CgaCtaId ;  /* 0x00000000000799c3 */ /* 0x000ee20000008800 */
[----:B------:R-:W-:Y:S01]  /*0550*/  @!UP1 UMOV UR6, 0x400 ;  /* 0x0000040000069882 */ /* 0x000fe20000000000 */
[----:B------:R-:W-:Y:S01]  /*0560*/  IMAD R9, R9, 0x4, R12 ;  /* 0x0000000409097824 */ /* 0x000fe200078e020c */
[----:B------:R-:W-:Y:S01]  /*0570*/  VOTEU.ALL UP2, P1 ;  /* 0x00000000003f7886 */ /* 0x000fe20000840000 */
[----:B------:R-:W-:Y:S01]  /*0580*/  FMUL R11, R11, UR4 ;  /* 0x000000040b0b7c20 */ /* 0x000fe20008400000 */
[----:B------:R-:W-:Y:S01]  /*0590*/  LEA.HI R2, R2, R5, RZ, 0x2 ;  /* 0x0000000502027211 */ /* 0x000fe200078f10ff */
[----:B------:R-:W-:Y:S01]  /*05a0*/  UMOV UR4, 0x20 ;  /* 0x0000002000047882 */ /* 0x000fe20000000000 */
[----:B------:R-:W-:Y:S01]  /*05b0*/  LEA.HI R8, R9, R9, RZ, 0x1 ;  /* 0x0000000909087211 */ /* 0x000fe200078f08ff */
[----:B------:R-:W4:Y:S01]  /*05c0*/  @!UP2 S2UR UR10, SR_CgaCtaId ;  /* 0x00000000000aa9c3 */ /* 0x000f220000008800 */
[----:B-1----:R-:W-:Y:S01]  /*05d0*/  IMAD.MOV R13, RZ, RZ, -R13 ;  /* 0x000000ffff0d7224 */ /* 0x002fe200078e0a0d */
[----:B------:R-:W1:Y:S01]  /*05e0*/  F2I.U32.TRUNC.NTZ R11, R11 ;  /* 0x0000000b000b7305 */ /* 0x000e62000020f000 */
[----:B------:R-:W-:Y:S01]  /*05f0*/  LOP3.LUT R8, R8, 0xfffffffe, RZ, 0xc0, !PT ;  /* 0xfffffffe08087812 */ /* 0x000fe200078ec0ff */
[----:B------:R-:W-:-:S04]  /*0600*/  @!UP1 UIADD3 UR4, -UR4, 0x100000, URZ ;  /* 0x0010000004049890 */ /* 0x000fc8000fffe13f */
[----:B------:R-:W-:Y:S02]  /*0610*/  @!UP1 USHF.L.U32 UR5, UR4, 0xb, URZ ;  /* 0x0000000b04059899 */ /* 0x000fe4000800063f */
[----:B------:R-:W-:Y:S01]  /*0620*/  @!UP1 USHF.L.U32 UR4, UR4, 0x1, URZ ;  /* 0x0000000104049899 */ /* 0x000fe2000800063f */
[----:B0-----:R-:W-:Y:S01]  /*0630*/  IMAD R21, R14, R13, UR12 ;  /* 0x0000000c0e157e24 */ /* 0x001fe2000f8e020d */
[----:B------:R-:W-:Y:S01]  /*0640*/  LOP3.LUT R2, R2, 0xfffffffc, RZ, 0xc0, !PT ;  /* 0xfffffffc02027812 */ /* 0x000fe200078ec0ff */
[----:B------:R-:W-:Y:S01]  /*0650*/  @!UP2 UMOV UR9, 0x400 ;  /* 0x000004000009a882 */ /* 0x000fe20000000000 */
[----:B------:R-:W-:Y:S01]  /*0660*/  IMAD.IADD R8, R9, 0x1, -R8 ;  /* 0x0000000109087824 */ /* 0x000fe200078e0a08 */
[----:B------:R-:W-:Y:S01]  /*0670*/  VOTEU.ALL UP3, P1 ;  /* 0x00000000003f7886 */ /* 0x000fe20000860000 */
[----:B------:R-:W-:Y:S01]  /*0680*/  VOTEU.ALL UP4, P1 ;  /* 0x00000000003f7886 */ /* 0x000fe20000880000 */
[----:B------:R-:W-:Y:S01]  /*0690*/  IMAD.IADD R5, R5, 0x1, -R2 ;  /* 0x0000000105057824 */ /* 0x000fe200078e0a02 */
[----:B------:R-:W-:Y:S01]  /*06a0*/  VOTEU.ALL UP5, P1 ;  /* 0x00000000003f7886 */ /* 0x000fe200008a0000 */
[----:B------:R-:W-:Y:S01]  /*06b0*/  ISETP.NE.AND P3, PT, R8, R21, PT ;  /* 0x000000150800720c */ /* 0x000fe20003f65270 */
[----:B------:R-:W-:Y:S01]  /*06c0*/  IMAD.SHL.U32 R2, R9, 0x4, RZ ;  /* 0x0000000409027824 */ /* 0x000fe200078e00ff */
[----:B------:R-:W-:Y:S01]  /*06d0*/  ISETP.EQ.U32.AND P2, PT, R15, 0x1, PT ;  /* 0x000000010f00780c */ /* 0x000fe20003f42070 */
[----:B---3--:R-:W-:Y:S01]  /*06e0*/  @!UP1 ULEA UR8, UR7, UR6, 0x18 ;  /* 0x0000000607089291 */ /* 0x008fe2000f8ec03f */
[----:B-1----:R-:W-:Y:S01]  /*06f0*/  IMAD.MOV R20, RZ, RZ, -R11 ;  /* 0x000000ffff147224 */ /* 0x002fe200078e0a0b */
[----:B------:R-:W-:-:S04]  /*0700*/  @!UP2 UIADD3 UR6, -UR11, 0x100000, URZ ;  /* 0x001000000b06a890 */ /* 0x000fc8000fffe13f */
[----:B------:R-:W-:Y:S02]  /*0710*/  @!UP2 USHF.L.U32 UR7, UR6, 0xb, URZ ;  /* 0x0000000b0607a899 */ /* 0x000fe4000800063f */
[----:B------:R-:W-:Y:S01]  /*0720*/  @!UP2 USHF.L.U32 UR6, UR6, 0x1, URZ ;  /* 0x000000010606a899 */ /* 0x000fe2000800063f */
[----:B------:R-:W-:Y:S01]  /*0730*/  LOP3.LUT R155, R9, 0xc, R2, 0x78, !PT ;  /* 0x0000000c099b7812 */ /* 0x000fe200078e7802 */
[----:B------:R-:W-:Y:S01]  /*0740*/  VOTEU.ALL UP0, P0 ;  /* 0x00000000003f7886 */ /* 0x000fe20000000000 */
[----:B------:R-:W-:Y:S01]  /*0750*/  VOTEU.ALL UP1, P0 ;  /* 0x00000000003f7886 */ /* 0x000fe20000020000 */
[----:B--2---:R-:W-:Y:S01]  /*0760*/  IMAD R9, R25, R20, R6 ;  /* 0x0000001419097224 */ /* 0x004fe200078e0206 */
[----:B------:R-:W-:Y:S01]  /*0770*/  LOP3.LUT P0, RZ, R3, 0x7, RZ, 0xc0, !PT ;  /* 0x0000000703ff7812 */ /* 0x000fe2000780c0ff */
[----:B----4-:R-:W-:Y:S01]  /*0780*/  @!UP2 ULEA UR9, UR10, UR9, 0x18 ;  /* 0x000000090a09a291 */ /* 0x010fe2000f8ec03f */
[----:B------:R0:W1:Y:S01]  /*0790*/  SHFL.IDX PT, R14, R7, RZ, 0x1f ;  /* 0x00001fff070e7589 */ /* 0x00006200000e0000 */
[----:B------:R-:W-:Y:S01]  /*07a0*/  VOTEU.ALL UP2, P1 ;  /* 0x00000000003f7886 */ /* 0x000fe20000840000 */
[----:B------:R-:W-:-:S02]  /*07b0*/  @P3 LEA.HI R2, R155, R155, RZ, 0x1 ;  /* 0x0000009b9b023211 */ /* 0x000fc400078f08ff */
[----:B------:R-:W2:Y:S02]  /*07c0*/  FENCE.VIEW.ASYNC.S ;  /* 0x00000000000073c6 */ /* 0x000ea40000000000 */
[----:B--2---:R0:W2:Y:S01]  /*07d0*/  @!UP0 SYNCS.EXCH.64 URZ, [UR8+0x60], UR4 ;  /* 0x00006004083f85b2 */ /* 0x0040a20008000100 */
[C---:B------:R-:W-:Y:S02]  /*07e0*/  ISETP.NE.AND P1, PT, R5.reuse, 0x3, PT ;  /* 0x000000030500780c */ /* 0x040fe40003f25270 */
[----:B------:R-:W-:Y:S02]  /*07f0*/  @P3 SHF.R.S32.HI R2, RZ, 0x1, R2 ;  /* 0x00000001ff023819 */ /* 0x000fe40000011402 */
[----:B------:R-:W-:Y:S02]  /*0800*/  ISETP.EQ.OR P1, PT, R5, RZ, !P1 ;  /* 0x000000ff0500720c */ /* 0x000fe40004f22670 */
[----:B------:R-:W-:Y:S02]  /*0810*/  @P3 ISETP.NE.AND P5, PT, R2, R9, PT ;  /* 0x000000090200320c */ /* 0x000fe40003fa5270 */
[----:B------:R-:W-:-:S02]  /*0820*/  ISETP.LT.U32.AND P0, PT, R155, 0x4, !P0 ;  /* 0x000000049b00780c */ /* 0x000fc40004701070 */
[----:B------:R-:W-:Y:S02]  /*0830*/  ISETP.EQ.AND P1, PT, R10, RZ, P1 ;  /* 0x000000ff0a00720c */ /* 0x000fe40000f22270 */
[----:B------:R-:W-:Y:S02]  /*0840*/  SEL R9, RZ, 0x1, !P0 ;  /* 0x00000001ff097807 */ /* 0x000fe40004000000 */
[----:B------:R-:W-:Y:S01]  /*0850*/  @P3 SEL R154, RZ, 0x1, P5 ;  /* 0x00000001ff9a3807 */ /* 0x000fe20002800000 */
[----:B------:R0:W3:Y:S01]  /*0860*/  @!UP1 SYNCS.EXCH.64 URZ, [UR8+0x68], UR4 ;  /* 0x00006804083f95b2 */ /* 0x0000e20008000100 */
[----:B------:R-:W-:Y:S01]  /*0870*/  NOP ;  /* 0x0000000000007918 */ /* 0x000fe20000000000 */
[----:B------:R-:W-:Y:S02]  /*0880*/  SEL R16, RZ, 0x1, !P1 ;  /* 0x00000001ff107807 */ /* 0x000fe40004800000 */
[----:B------:R-:W-:Y:S02]  /*0890*/  LOP3.LUT R154, R154, R9, RZ, 0xc0, !PT ;  /* 0x000000099a9a7212 */ /* 0x000fe400078ec0ff */
[----:B------:R-:W-:Y:S01]  /*08a0*/  SEL R16, R16, 0x2, P6 ;  /* 0x0000000210107807 */ /* 0x000fe20003000000 */
[----:B------:R0:W4:Y:S01]  /*08b0*/  @!UP2 SYNCS.EXCH.64 URZ, [UR9+0x40], UR6 ;  /* 0x00004006093fa5b2 */ /* 0x0001220008000100 */
[----:B------:R0:W0:Y:S01]  /*08c0*/  @!UP3 SYNCS.EXCH.64 URZ, [UR9+0x48], UR6 ;  /* 0x00004806093fb5b2 */ /* 0x0000220008000100 */
[----:B------:R0:W0:Y:S01]  /*08d0*/  @!UP4 SYNCS.EXCH.64 URZ, [UR9+0x50], UR6 ;  /* 0x00005006093fc5b2 */ /* 0x0000220008000100 */
[----:B------:R0:W0:Y:S01]  /*08e0*/  @!UP5 SYNCS.EXCH.64 URZ, [UR9+0x58], UR6 ;  /* 0x00005806093fd5b2 */ /* 0x0000220008000100 */
[----:B------:R-:W-:Y:S01]  /*08f0*/  NOP ;  /* 0x0000000000007918 */ /* 0x000fe20000000000 */
[----:B-12---:R-:W-:Y:S05]  /*0900*/  @!P2 BRA `(.L_x_3) ;  /* 0x000000000008a947 */ /* 0x006fea0003800000 */
[----:B0--34-:R-:W-:Y:S01]  /*0910*/  UCGABAR_ARV ;  /* 0x00000000000079c7 */ /* 0x019fe20008000000 */
[----:B------:R-:W-:Y:S05]  /*0920*/  BRA `(.L_x_4) ;  /* 0x0000000000047947 */ /* 0x000fea0003800000 */
.L_x_3:
[----:B0--34-:R-:W-:Y:S01]  /*0930*/  NOP ;  /* 0x0000000000007918 */ /* 0x019fe20000000000 */
.L_x_4:
[----:B------:R-:W-:Y:S01]  /*0940*/  ULDC.64 UR4, c[0x0][0x598] ;  /* 0x0001660000047ab9 */ /* 0x000fe20000000a00 */
[----:B------:R-:W-:Y:S01]  /*0950*/  ULDC.64 UR36, c[0x0][0x208] ;  /* 0x0000820000247ab9 */ /* 0x000fe20000000a00 */
[----:B------:R-:W-:-:S04]  /*0960*/  ISETP.NE.U32.AND P0, PT, RZ, UR4, PT ;  /* 0x00000004ff007c0c */ /* 0x000fc8000bf05070 */
[----:B------:R-:W-:-:S13]  /*0970*/  ISETP.NE.AND.EX P0, PT, RZ, UR5, PT, P0 ;  /* 0x00000005ff007c0c */ /* 0x000fda000bf05300 */
[----:B------:R-:W-:Y:S05]  /*0980*/  @!P0 BRA `(.L_x_5) ;  /* 0x00000000001c8947 */ /* 0x000fea0003800000 */
[----:B------:R-:W0:Y:S02]  /*0990*/  LDC.64 R8, c[0x0][0x598] ;  /* 0x00016600ff087b82 */ /* 0x000e240000000a00 */
[----:B0-----:R-:W2:Y:S02]  /*09a0*/  LDG.E.64 R8, desc[UR36][R8.64] ;  /* 0x0000002408087981 */ /* 0x001ea4000c1e1b00 */
[----:B--2---:R-:W-:-:S04]  /*09b0*/  ISETP.NE.U32.AND P0, PT, R8, RZ, PT ;  /* 0x000000ff0800720c */ /* 0x004fc80003f05070 */
[----:B------:R-:W-:-:S13]  /*09c0*/  ISETP.NE.AND.EX P0, PT, R9, RZ, PT, P0 ;  /* 0x000000ff0900720c */ /* 0x000fda0003f05300 */
[----:B------:R-:W-:Y:S05]  /*09d0*/  @!P0 BRA `(.L_x_5) ;  /* 0x0000000000088947 */ /* 0x000fea0003800000 */
[----:B------:R0:W5:Y:S01]  /*09e0*/  LD.E R153, desc[UR36][R8.64] ;  /* 0x0000002408997980 */ /* 0x000162000c101900 */
[----:B------:R-:W-:Y:S05]  /*09f0*/  BRA `(.L_x_6) ;  /* 0x0000000000247947 */ /* 0x000fea0003800000 */
.L_x_5:
[----:B------:R-:W-:Y:S02]  /*0a00*/  ULDC.64 UR4, c[0x0][0x588] ;  /* 0x0001620000047ab9 */ /* 0x000fe40000000a00 */
[----:B------:R-:W-:-:S04]  /*0a10*/  ISETP.NE.U32.AND P0, PT, RZ, UR4, PT ;  /* 0x00000004ff007c0c */ /* 0x000fc8000bf05070 */
[----:B------:R-:W-:-:S13]  /*0a20*/  ISETP.NE.AND.EX P0, PT, RZ, UR5, PT, P0 ;  /* 0x00000005ff007c0c */ /* 0x000fda000bf05300 */
[----:B------:R-:W-:Y:S05]  /*0a30*/  @!P0 BRA `(.L_x_7) ;  /* 0x00000000000c8947 */ /* 0x000fea0003800000 */
[----:B------:R-:W0:Y:S02]  /*0a40*/  LDC.64 R8, c[0x0][0x588] ;  /* 0x00016200ff087b82 */ /* 0x000e240000000a00 */
[----:B0-----:R1:W5:Y:S01]  /*0a50*/  LDG.E R153, desc[UR36][R8.64] ;  /* 0x0000002408997981 */ /* 0x001362000c1e1900 */
[----:B------:R-:W-:Y:S05]  /*0a60*/  BRA `(.L_x_6) ;  /* 0x0000000000087947 */ /* 0x000fea0003800000 */
.L_x_7:
[----:B------:R-:W-:Y:S02]  /*0a70*/  ULDC UR4, c[0x0][0x580] ;  /* 0x0001600000047ab9 */ /* 0x000fe40000000800 */
[----:B------:R-:W-:-:S07]  /*0a80*/  IMAD.U32 R153, RZ, RZ, UR4 ;  /* 0x00000004ff997e24 */ /* 0x000fce000f8e00ff */
.L_x_6:
[----:B------:R-:W-:Y:S02]  /*0a90*/  ULDC.64 UR4, c[0x0][0x5a0] ;  /* 0x0001680000047ab9 */ /* 0x000fe40000000a00 */
[----:B------:R-:W-:-:S04]  /*0aa0*/  ISETP.NE.U32.AND P0, PT, RZ, UR4, PT ;  /* 0x00000004ff007c0c */ /* 0x000fc8000bf05070 */
[----:B------:R-:W-:-:S13]  /*0ab0*/  ISETP.NE.AND.EX P0, PT, RZ, UR5, PT, P0 ;  /* 0x00000005ff007c0c */ /* 0x000fda000bf05300 */
[----:B------:R-:W-:Y:S05]  /*0ac0*/  @!P0 BRA `(.L_x_8) ;  /* 0x00000000001c8947 */ /* 0x000fea0003800000 */
[----:B01----:R-:W0:Y:S02]  /*0ad0*/  LDC.64 R8, c[0x0][0x5a0] ;  /* 0x00016800ff087b82 */ /* 0x003e240000000a00 */
[----:B0-----:R-:W2:Y:S02]  /*0ae0*/  LDG.E.64 R8, desc[UR36][R8.64] ;  /* 0x0000002408087981 */ /* 0x001ea4000c1e1b00 */
[----:B--2---:R-:W-:-:S04]  /*0af0*/  ISETP.NE.U32.AND P0, PT, R8, RZ, PT ;  /* 0x000000ff0800720c */ /* 0x004fc80003f05070 */
[----:B------:R-:W-:-:S13]  /*0b00*/  ISETP.NE.AND.EX P0, PT, R9, RZ, PT, P0 ;  /* 0x000000ff0900720c */ /* 0x000fda0003f05300 */
[----:B------:R-:W-:Y:S05]  /*0b10*/  @!P0 BRA `(.L_x_8) ;  /* 0x0000000000088947 */ /* 0x000fea0003800000 */
[----:B------:R0:W5:Y:S01]  /*0b20*/  LD.E R152, desc[UR36][R8.64] ;  /* 0x0000002408987980 */ /* 0x000162000c101900 */
[----:B------:R-:W-:Y:S05]  /*0b30*/  BRA `(.L_x_9) ;  /* 0x0000000000247947 */ /* 0x000fea0003800000 */
.L_x_8:
[----:B------:R-:W-:Y:S02]  /*0b40*/  ULDC.64 UR4, c[0x0][0x590] ;  /* 0x0001640000047ab9 */ /* 0x000fe40000000a00 */
[----:B------:R-:W-:-:S04]  /*0b50*/  ISETP.NE.U32.AND P0, PT, RZ, UR4, PT ;  /* 0x00000004ff007c0c */ /* 0x000fc8000bf05070 */
[----:B------:R-:W-:-:S13]  /*0b60*/  ISETP.NE.AND.EX P0, PT, RZ, UR5, PT, P0 ;  /* 0x00000005ff007c0c */ /* 0x000fda000bf05300 */
[----:B------:R-:W-:Y:S05]  /*0b70*/  @!P0 BRA `(.L_x_10) ;  /* 0x00000000000c8947 */ /* 0x000fea0003800000 */
[----:B01----:R-:W0:Y:S02]  /*0b80*/  LDC.64 R8, c[0x0][0x590] ;  /* 0x00016400ff087b82 */ /* 0x003e240000000a00 */
[----:B0-----:R1:W5:Y:S01]  /*0b90*/  LDG.E R152, desc[UR36][R8.64] ;  /* 0x0000002408987981 */ /* 0x001362000c1e1900 */
[----:B------:R-:W-:Y:S05]  /*0ba0*/  BRA `(.L_x_9) ;  /* 0x0000000000087947 */ /* 0x000fea0003800000 */
.L_x_10:
[----:B------:R-:W-:Y:S02]  /*0bb0*/  ULDC UR4, c[0x0][0x584] ;  /* 0x0001610000047ab9 */ /* 0x000fe40000000800 */
[----:B------:R-:W-:-:S07]  /*0bc0*/  IMAD.U32 R152, RZ, RZ, UR4 ;  /* 0x00000004ff987e24 */ /* 0x000fce000f8e00ff */
.L_x_9:
[----:B------:R-:W2:Y:S01]  /*0bd0*/  LDC R2, c[0x0][0x65c] ;  /* 0x00019700ff027b82 */ /* 0x000ea20000000800 */
[----:B------:R-:W-:Y:S01]  /*0be0*/  ULDC UR6, c[0x0][0x28c] ;  /* 0x0000a30000067ab9 */ /* 0x000fe20000000800 */
[----:B------:R-:W-:Y:S01]  /*0bf0*/  ISETP.NE.AND P0, PT, R10, 0x2, PT ;  /* 0x000000020a00780c */ /* 0x000fe20003f05270 */
[----:B------:R-:W-:Y:S01]  /*0c00*/  UIADD3 UR6, UR6, 0x3f, URZ ;  /* 0x0000003f06067890 */ /* 0x000fe2000fffe03f */
[----:B01----:R-:W-:Y:S01]  /*0c10*/  IMAD.U32 R8, RZ, RZ, UR12 ;  /* 0x0000000cff087e24 */ /* 0x003fe2000f8e00ff */
[----:B------:R-:W-:Y:S01]  /*0c20*/  UMOV UR39, URZ ;  /* 0x0000003f00277c82 */ /* 0x000fe20008000000 */
[----:B------:R-:W-:Y:S01]  /*0c30*/  IMAD.MOV.U32 R9, RZ, RZ, RZ ;  /* 0x000000ffff097224 */ /* 0x000fe200078e00ff */
[----:B------:R-:W-:Y:S01]  /*0c40*/  USHF.R.S32.HI UR7, URZ, 0x1f, UR6 ;  /* 0x0000001f3f077899 */ /* 0x000fe20008011406 */
[----:B------:R-:W-:Y:S01]  /*0c50*/  UMOV UR38, URZ ;  /* 0x0000003f00267c82 */ /* 0x000fe20008000000 */
[----:B------:R-:W-:Y:S02]  /*0c60*/  ULDC.64 UR8, c[0x0][0x650] ;  /* 0x0001940000087ab9 */ /* 0x000fe40000000a00 */
[----:B------:R-:W-:-:S04]  /*0c70*/  ULEA.HI UR7, UR7, UR6, URZ, 0x6 ;  /* 0x0000000607077291 */ /* 0x000fc8000f8f303f */
[----:B------:R-:W-:Y:S01]  /*0c80*/  USHF.R.S32.HI UR40, URZ, 0x6, UR7 ;  /* 0x000000063f287899 */ /* 0x000fe20008011407 */
[----:B--2---:R-:W-:-:S13]  /*0c90*/  ISETP.NE.AND P1, PT, R2, 0x1, PT ;  /* 0x000000010200780c */ /* 0x004fda0003f25270 */
[----:B------:R-:W0:Y:S01]  /*0ca0*/  @P1 LDC R19, c[0x0][0x10] ;  /* 0x00000400ff131b82 */ /* 0x000e220000000800 */
[----:B------:R-:W-:Y:S02]  /*0cb0*/  @P1 IMAD.MOV.U32 R7, RZ, RZ, RZ ;  /* 0x000000ffff071224 */ /* 0x000fe400078e00ff */
[----:B------:R-:W-:-:S05]  /*0cc0*/  @P1 IMAD.MOV.U32 R17, RZ, RZ, RZ ;  /* 0x000000ffff111224 */ /* 0x000fca00078e00ff */
[----:B------:R-:W1:Y:S01]  /*0cd0*/  @!P1 LDC R11, c[0x0][0xc] ;  /* 0x00000300ff0b9b82 */ /* 0x000e620000000800 */
[----:B------:R-:W-:Y:S01]  /*0ce0*/  ULDC UR4, c[0x0][0xc] ;  /* 0x0000030000047ab9 */ /* 0x000fe20000000800 */
[----:B------:R-:W-:Y:S02]  /*0cf0*/  ULDC UR5, c[0x0][0x10] ;  /* 0x0000040000057ab9 */ /* 0x000fe40000000800 */
[----:B------:R-:W-:-:S04]  /*0d00*/  UIMAD.WIDE.U32 UR4, UR4, UR5, URZ ;  /* 0x00000005040472a5 */ /* 0x000fc8000f8e003f */
[----:B------:R-:W2:Y:S01]  /*0d10*/  LDC R2, c[0x0][0x14] ;  /* 0x00000500ff027b82 */ /* 0x000ea20000000800 */
[----:B0-----:R-:W-:-:S04]  /*0d20*/  @P1 IMAD.WIDE.U32 R18, R19, UR12, R6 ;  /* 0x0000000c13121c25 */ /* 0x001fc8000f8e0006 */
[----:B------:R-:W-:Y:S02]  /*0d30*/  @P1 IMAD.IADD R17, R19, 0x1, R17 ;  /* 0x0000000113111824 */ /* 0x000fe400078e0211 */
[----:B-1----:R-:W-:-:S04]  /*0d40*/  @!P1 IMAD.WIDE.U32 R8, R6, R11, R8 ;  /* 0x0000000b06089225 */ /* 0x002fc800078e0008 */
[----:B------:R-:W-:Y:S02]  /*0d50*/  @!P1 IMAD.MOV.U32 R18, RZ, RZ, R8 ;  /* 0x000000ffff129224 */ /* 0x000fe400078e0008 */
[----:B------:R-:W-:Y:S02]  /*0d60*/  @!P1 IMAD.MOV.U32 R17, RZ, RZ, R9 ;  /* 0x000000ffff119224 */ /* 0x000fe400078e0009 */
[----:B--2---:R-:W-:-:S04]  /*0d70*/  IMAD.WIDE.U32 R12, R2, UR4, RZ ;  /* 0x00000004020c7c25 */ /* 0x004fc8000f8e00ff */
[----:B------:R-:W-:Y:S01]  /*0d80*/  IMAD R23, R2, UR5, RZ ;  /* 0x0000000502177c24 */ /* 0x000fe2000f8e02ff */
[----:B------:R0:W-:Y:S03]  /*0d90*/  STL.64 [R1], R12 ;  /* 0x0000000c01007387 */ /* 0x0001e60000100a00 */
[----:B------:R-:W-:Y:S01]  /*0da0*/  IMAD.IADD R23, R13, 0x1, R23 ;  /* 0x000000010d177824 */ /* 0x000fe200078e0217 */
[----:B------:R-:W-:Y:S06]  /*0db0*/  @P0 BRA `(.L_x_11) ;  /* 0x0000000000200947 */ /* 0x000fec0003800000 */
[----:B------:R-:W-:Y:S01]  /*0dc0*/  UISETP.GE.U32.AND UP0, UPT, UR40, 0x3, UPT ;  /* 0x000000032800788c */ /* 0x000fe2000bf06070 */
[----:B------:R-:W-:Y:S01]  /*0dd0*/  IADD3 R18, P0, R18, R12, RZ ;  /* 0x0000000c12127210 */ /* 0x000fe20007f1e0ff */
[----:B------:R-:W-:Y:S01]  /*0de0*/  UIMAD.WIDE.U32 UR4, UR40, -0x55555555, URZ ;  /* 0xaaaaaaab280478a5 */ /* 0x000fe2000f8e003f */
[----:B------:R-:W-:-:S03]  /*0df0*/  UMOV UR38, URZ ;  /* 0x0000003f00267c82 */ /* 0x000fc60008000000 */
[----:B------:R-:W-:Y:S01]  /*0e00*/  USHF.R.U32.HI UR4, URZ, 0x1, UR5 ;  /* 0x000000013f047899 */ /* 0x000fe20008011605 */
[----:B------:R-:W-:-:S03]  /*0e10*/  IMAD.X R17, R23, 0x1, R17, P0 ;  /* 0x0000000117117824 */ /* 0x000fc600000e0611 */
[----:B------:R-:W-:Y:S02]  /*0e20*/  UIMAD UR39, UR4, -0x3, UR40 ;  /* 0xfffffffd042778a4 */ /* 0x000fe4000f8e0228 */
[----:B------:R-:W-:-:S12]  /*0e30*/  @UP0 ULOP3.LUT UR38, UR4, 0x1, URZ, 0xc0, !UPT ;  /* 0x0000000104260892 */ /* 0x000fd8000f8ec03f */
.L_x_11:
[----:B------:R-:W-:Y:S01]  /*0e40*/  ISETP.GE.U32.AND P0, PT, R18, UR8, PT ;  /* 0x0000000812007c0c */ /* 0x000fe2000bf06070 */
[----:B------:R-:W-:Y:S01]  /*0e50*/  IMAD.MOV.U32 R19, RZ, RZ, -0x1 ;  /* 0xffffffffff137424 */ /* 0x000fe200078e00ff */
[----:B------:R-:W-:Y:S01]  /*0e60*/  PRMT R8, RZ, 0x7610, R8 ;  /* 0x00007610ff087816 */ /* 0x000fe20000000008 */
[----:B------:R-:W-:Y:S01]  /*0e70*/  IMAD.MOV.U32 R22, RZ, RZ, -0x1 ;  /* 0xffffffffff167424 */ /* 0x000fe200078e00ff */
[----:B------:R-:W-:Y:S01]  /*0e80*/  ISETP.GE.U32.AND.EX P0, PT, R17, UR9, PT, P0 ;  /* 0x0000000911007c0c */ /* 0x000fe2000bf06100 */
[----:B------:R-:W-:-:S12]  /*0e90*/  IMAD.MOV.U32 R2, RZ, RZ, -0x1 ;  /* 0xffffffffff027424 */ /* 0x000fd800078e00ff */
[----:B------:R-:W-:Y:S05]  /*0ea0*/  @P0 BRA `(.L_x_12) ;  /* 0x00000004002c0947 */ /* 0x000fea0003800000 */
[----:B------:R-:W1:Y:S01]  /*0eb0*/  LDC.64 R26, c[0x0][0x628] ;  /* 0x00018a00ff1a7b82 */ /* 0x000e620000000a00 */
[----:B------:R-:W-:Y:S02]  /*0ec0*/  IMAD.MOV.U32 R8, RZ, RZ, R18 ;  /* 0x000000ffff087224 */ /* 0x000fe400078e0012 */
[----:B------:R-:W-:-:S05]  /*0ed0*/  IMAD.MOV.U32 R9, RZ, RZ, R17 ;  /* 0x000000ffff097224 */ /* 0x000fca00078e0011 */
[----:B------:R-:W2:Y:S08]  /*0ee0*/  LDC R2, c[0x0][0x630] ;  /* 0x00018c00ff027b82 */ /* 0x000eb00000000800 */
[----:B------:R-:W3:Y:S01]  /*0ef0*/  LDC.64 R28, c[0x0][0x620] ;  /* 0x00018800ff1c7b82 */ /* 0x000ee20000000a00 */
[----:B-1----:R-:W-:-:S04]  /*0f00*/  ISETP.NE.U32.AND P0, PT, R26, RZ, PT ;  /* 0x000000ff1a00720c */ /* 0x002fc80003f05070 */
[----:B------:R-:W-:-:S13]  /*0f10*/  ISETP.NE.AND.EX P0, PT, R27, RZ, PT, P0 ;  /* 0x000000ff1b00720c */ /* 0x000fda0003f05300 */
[----:B--23--:R-:W-:Y:S05]  /*0f20*/  @!P0 BRA `(.L_x_13) ;  /* 0x0000000000288947 */ /* 0x00cfea0003800000 */
[----:B0-----:R-:W0:Y:S02]  /*0f30*/  LDC R13, c[0x0][0x634] ;  /* 0x00018d00ff0d7b82 */ /* 0x001e240000000800 */
[----:B0-----:R-:W-:-:S05]  /*0f40*/  IADD3 R13, P0, R18, R13, RZ ;  /* 0x0000000d120d7210 */ /* 0x001fca0007f1e0ff */
[----:B------:R-:W-:-:S04]  /*0f50*/  IMAD.X R15, RZ, RZ, R17, P0 ;  /* 0x000000ffff0f7224 */ /* 0x000fc800000e0611 */
[----:B------:R-:W-:-:S04]  /*0f60*/  IMAD.WIDE.U32 R8, R15, R26, RZ ;  /* 0x0000001a0f087225 */ /* 0x000fc800078e00ff */
[----:B------:R-:W-:-:S04]  /*0f70*/  IMAD.WIDE.U32 R10, P0, R13, R27, R8 ;  /* 0x0000001b0d0a7225 */ /* 0x000fc80007800008 */
[----:B------:R-:W-:-:S04]  /*0f80*/  IMAD.WIDE.U32 R8, R13, R26, RZ ;  /* 0x0000001a0d087225 */ /* 0x000fc800078e00ff */
[----:B------:R-:W-:Y:S01]  /*0f90*/  IMAD.X R13, RZ, RZ, RZ, P0 ;  /* 0x000000ffff0d7224 */ /* 0x000fe200000e06ff */
[----:B------:R-:W-:Y:S01]  /*0fa0*/  IADD3 RZ, P0, R9, R10, RZ ;  /* 0x0000000a09ff7210 */ /* 0x000fe20007f1e0ff */
[----:B------:R-:W-:-:S04]  /*0fb0*/  IMAD.MOV.U32 R12, RZ, RZ, R11 ;  /* 0x000000ffff0c7224 */ /* 0x000fc800078e000b */
[----:B------:R-:W-:-:S08]  /*0fc0*/  IMAD.WIDE.U32.X R8, R15, R27, R12, P0 ;  /* 0x0000001b0f087225 */ /* 0x000fd000000e040c */
.L_x_13:
[----:B------:R-:W1:Y:S01]  /*0fd0*/  LDC.64 R32, c[0x0][0x640] ;  /* 0x00019000ff207b82 */ /* 0x000e620000000a00 */
[-C--:B------:R-:W-:Y:S01]  /*0fe0*/  SHF.R.U64 R30, R8, R2.reuse, R9 ;  /* 0x00000002081e7219 */ /* 0x080fe20000001209 */
[----:B------:R-:W-:Y:S01]  /*0ff0*/  IMAD.MOV.U32 R19, RZ, RZ, R17 ;  /* 0x000000ffff137224 */ /* 0x000fe200078e0011 */
[----:B------:R-:W-:Y:S01]  /*1000*/  SHF.R.U32.HI R2, RZ, R2, R9 ;  /* 0x00000002ff027219 */ /* 0x000fe20000011609 */
[----:B------:R-:W-:Y:S01]  /*1010*/  IMAD.MOV.U32 R26, RZ, RZ, 0x1 ;  /* 0x00000001ff1a7424 */ /* 0x000fe200078e00ff */
[----:B------:R-:W-:-:S03]  /*1020*/  IADD3 R11, P0, RZ, -R30, RZ ;  /* 0x8000001eff0b7210 */ /* 0x000fc60007f1e0ff */
[----:B------:R-:W2:Y:S02]  /*1030*/  LDC R10, c[0x0][0x618] ;  /* 0x00018600ff0a7b82 */ /* 0x000ea40000000800 */
[----:B------:R-:W-:-:S04]  /*1040*/  IMAD.X R9, RZ, RZ, ~R2, P0 ;  /* 0x000000ffff097224 */ /* 0x000fc800000e0e02 */
[-C--:B------:R-:W-:Y:S02]  /*1050*/  IMAD R2, R9, R28.reuse, RZ ;  /* 0x0000001c09027224 */ /* 0x080fe400078e02ff */
[----:B0-----:R-:W0:Y:S01]  /*1060*/  LDC R13, c[0x0][0x608] ;  /* 0x00018200ff0d7b82 */ /* 0x001e220000000800 */
[----:B------:R-:W-:-:S04]  /*1070*/  IMAD.WIDE.U32 R8, R11, R28, R18 ;  /* 0x0000001c0b087225 */ /* 0x000fc800078e0012 */
[----:B------:R-:W-:Y:S02]  /*1080*/  IMAD R11, R11, R29, R2 ;  /* 0x0000001d0b0b7224 */ /* 0x000fe400078e0202 */
[----:B------:R-:W-:Y:S01]  /*1090*/  IMAD.MOV.U32 R2, RZ, RZ, -0x1 ;  /* 0xffffffffff027424 */ /* 0x000fe200078e00ff */
[----:B------:R-:W3:Y:S01]  /*10a0*/  LDC R31, c[0x0][0x658] ;  /* 0x00019600ff1f7b82 */ /* 0x000ee20000000800 */
[----:B------:R-:W-:Y:S01]  /*10b0*/  IMAD.IADD R9, R9, 0x1, R11 ;  /* 0x0000000109097824 */ /* 0x000fe200078e020b */
[----:B-1----:R-:W-:-:S04]  /*10c0*/  ISETP.NE.U32.AND P0, PT, R32, RZ, PT ;  /* 0x000000ff2000720c */ /* 0x002fc80003f05070 */
[----:B------:R-:W-:Y:S02]  /*10d0*/  ISETP.NE.AND.EX P0, PT, R33, RZ, PT, P0 ;  /* 0x000000ff2100720c */ /* 0x000fe40003f05300 */
[----:B------:R-:W1:Y:S01]  /*10e0*/  LDC R29, c[0x0][0x600] ;  /* 0x00018000ff1d7b82 */ /* 0x000e620000000800 */
[-CC-:B--2---:R-:W-:Y:S02]  /*10f0*/  SHF.R.U64 R27, R8, R10.reuse, R9.reuse ;  /* 0x0000000a081b7219 */ /* 0x184fe40000001209 */
[----:B------:R-:W-:-:S05]  /*1100*/  SHF.R.U32.HI R8, RZ, R10, R9 ;  /* 0x0000000aff087219 */ /* 0x000fca0000011609 */
[----:B------:R-:W2:Y:S01]  /*1110*/  LDC R22, c[0x0][0x648] ;  /* 0x00019200ff167b82 */ /* 0x000ea20000000800 */
[-CC-:B0-----:R-:W-:Y:S02]  /*1120*/  SHF.R.U64 R34, R27, R13.reuse, R8.reuse ;  /* 0x0000000d1b227219 */ /* 0x181fe40000001208 */
[----:B------:R-:W-:-:S05]  /*1130*/  SHF.R.U32.HI R8, RZ, R13, R8 ;  /* 0x0000000dff087219 */ /* 0x000fca0000011608 */
[----:B------:R-:W0:Y:S01]  /*1140*/  LDC R24, c[0x0][0x638] ;  /* 0x00018e00ff187b82 */ /* 0x000e220000000800 */
[-CC-:B---3--:R-:W-:Y:S02]  /*1150*/  SHF.R.U64 R36, R34, R31.reuse, R8.reuse ;  /* 0x0000001f22247219 */ /* 0x188fe40000001208 */
[-C--:B------:R-:W-:Y:S02]  /*1160*/  SHF.L.U32 R2, R2, R31.reuse, RZ ;  /* 0x0000001f02027219 */ /* 0x080fe400000006ff */
[----:B------:R-:W-:Y:S01]  /*1170*/  SHF.R.U32.HI R9, RZ, R31, R8 ;  /* 0x0000001fff097219 */ /* 0x000fe20000011608 */
[----:B------:R-:W-:Y:S01]  /*1180*/  IMAD.MOV.U32 R8, RZ, RZ, R36 ;  /* 0x000000ffff087224 */ /* 0x000fe200078e0024 */
[----:B------:R-:W-:Y:S01]  /*1190*/  LOP3.LUT R15, RZ, R2, RZ, 0x33, !PT ;  /* 0x00000002ff0f7212 */ /* 0x000fe200078e33ff */
[----:B------:R-:W3:Y:S01]  /*11a0*/  LDC R28, c[0x0][0x610] ;  /* 0x00018400ff1c7b82 */ /* 0x000ee20000000800 */
[----:B------:R-:W-:Y:S05]  /*11b0*/  @!P0 BRA `(.L_x_14) ;  /* 0x0000000000288947 */ /* 0x000fea0003800000 */
[----:B------:R-:W4:Y:S02]  /*11c0*/  LDC R13, c[0x0][0x64c] ;  /* 0x00019300ff0d7b82 */ /* 0x000f240000000800 */
[----:B----4-:R-:W-:-:S05]  /*11d0*/  IADD3 R13, P0, R36, R13, RZ ;  /* 0x0000000d240d7210 */ /* 0x010fca0007f1e0ff */
        /* <DEDUP_REMOVED lines=8> */
.L_x_14:
[----:B--2---:R-:W-:Y:S01]  /*1260*/  SHF.R.U64 R7, R8, R22, R9 ;  /* 0x0000001608077219 */ /* 0x004fe20000001209 */
[----:B-1----:R-:W-:Y:S01]  /*1270*/  VIADD R8, R29, 0xffffffff ;  /* 0xffffffff1d087836 */ /* 0x002fe20000000000 */
[----:B------:R-:W-:Y:S01]  /*1280*/  SHF.L.U32 R2, R26, R31, RZ ;  /* 0x0000001f1a027219 */ /* 0x000fe200000006ff */
[----:B------:R-:W-:Y:S01]  /*1290*/  @P1 IMAD R21, R25, R20, R6 ;  /* 0x0000001419151224 */ /* 0x000fe200078e0206 */
[----:B------:R-:W-:Y:S01]  /*12a0*/  LOP3.LUT R15, R34, R15, RZ, 0xc0, !PT ;  /* 0x0000000f220f7212 */ /* 0x000fe200078ec0ff */
[----:B------:R-:W-:Y:S01]  /*12b0*/  IMAD.MOV R9, RZ, RZ, -R7 ;  /* 0x000000ffff097224 */ /* 0x000fe200078e0a07 */
[----:B------:R-:W-:-:S03]  /*12c0*/  LOP3.LUT R8, R27, R8, RZ, 0xc0, !PT ;  /* 0x000000081b087212 */ /* 0x000fc600078ec0ff */
[----:B------:R-:W-:Y:S02]  /*12d0*/  IMAD R6, R2, R7, R15 ;  /* 0x0000000702067224 */ /* 0x000fe400078e020f */
[----:B0-----:R-:W-:Y:S02]  /*12e0*/  IMAD R2, R9, R24, R36 ;  /* 0x0000001809027224 */ /* 0x001fe400078e0224 */
[----:B---3--:R-:W-:Y:S02]  /*12f0*/  IMAD R19, R6, R28, R21 ;  /* 0x0000001c06137224 */ /* 0x008fe400078e0215 */
[----:B------:R-:W-:Y:S02]  /*1300*/  IMAD R2, R2, R29, R8 ;  /* 0x0000001d02027224 */ /* 0x000fe400078e0208 */
[----:B------:R-:W-:-:S03]  /*1310*/  IMAD.MOV.U32 R6, RZ, RZ, 0x1 ;  /* 0x00000001ff067424 */ /* 0x000fc600078e00ff */
[----:B------:R-:W-:Y:S02]  /*1320*/  SEL R22, R2, R19, !P1 ;  /* 0x0000001302167207 */ /* 0x000fe40004800000 */
[----:B------:R-:W-:Y:S01]  /*1330*/  SEL R19, R19, R2, !P1 ;  /* 0x0000000213137207 */ /* 0x000fe20004800000 */
[----:B------:R-:W-:Y:S01]  /*1340*/  IMAD.MOV.U32 R2, RZ, RZ, R30 ;  /* 0x000000ffff027224 */ /* 0x000fe200078e001e */
[----:B------:R-:W-:-:S07]  /*1350*/  PRMT R8, R6, 0x7610, R8 ;  /* 0x0000761006087816 */ /* 0x000fce0000000008 */
.L_x_12:
[----:B------:R-:W-:Y:S05]  /*1360*/  @!P2 BRA `(.L_x_15) ;  /* 0x00000000000ca947 */ /* 0x000fea0003800000 */
[----:B------:R-:W-:Y:S01]  /*1370*/  UCGABAR_WAIT ;  /* 0x0000000000007dc7 */ /* 0x000fe20008000000 */
[----:B------:R-:W-:Y:S01]  /*1380*/  CCTL.IVALL ;  /* 0x00000000ff00798f */ /* 0x000fe20002000000 */
[----:B------:R-:W-:Y:S05]  /*1390*/  BRA `(.L_x_16) ;  /* 0x0000000000047947 */ /* 0x000fea0003800000 */
.L_x_15:
[----:B------:R-:W-:Y:S06]  /*13a0*/  BAR.SYNC.DEFER_BLOCKING 0x0 ;  /* 0x0000000000007b1d */ /* 0x000fec0000010000 */
.L_x_16:
[----:B------:R-:W-:Y:S05]  /*13b0*/  @!P4 BRA `(.L_x_17) ;  /* 0x0000007400a0c947 */ /* 0x000fea0003800000 */
[----:B------:R-:W-:-:S13]  /*13c0*/  ISETP.GT.U32.AND P0, PT, R35, 0x1, PT ;  /* 0x000000012300780c */ /* 0x000fda0003f04070 */
[----:B------:R-:W-:Y:S05]  /*13d0*/  @P0 EXIT ;  /* 0x000000000000094d */ /* 0x000fea0003800000 */
.L_x_18:
[----:B------:R-:W-:-:S08]  /*13e0*/  NOP ;  /* 0x0000000000007918 */ /* 0x000fd00000000000 */
[----:B------:R-:W1:Y:S02]  /*13f0*/  USETMAXREG.TRY_ALLOC.CTAPOOL UP0, 0xe8 ;  /* 0x000000e8000079c8 */ /* 0x000e640008000600 */
[----:B-1----:R-:W-:-:S13]  /*1400*/  PLOP3.LUT P0, PT, PT, PT, UP0, 0x80, 0x0 ;  /* 0x000000000000781c */ /* 0x002fda0003f0f008 */
[----:B------:R-:W-:Y:S05]  /*1410*/  @!P0 BRA `(.L_x_18) ;  /* 0xfffffffc00f08947 */ /* 0x000fea000383ffff */
[----:B------:R-:W-:-:S13]  /*1420*/  LOP3.LUT P0, RZ, R8, 0xff, RZ, 0xc0, !PT ;  /* 0x000000ff08ff7812 */ /* 0x000fda000780c0ff */
[----:B------:R-:W-:Y:S05]  /*1430*/  @!P0 EXIT ;  /* 0x000000000000894d */ /* 0x000fea0003800000 */
[----:B------:R-:W1:Y:S01]  /*1440*/  S2UR UR4, SR_CgaCtaId ;  /* 0x00000000000479c3 */ /* 0x000e620000008800 */
[----:B------:R-:W-:Y:S01]  /*1450*/  VIADD R14, R14, 0xffffffff ;  /* 0xffffffff0e0e7836 */ /* 0x000fe20000000000 */
[CC--:B------:R-:W-:Y:S01]  /*1460*/  LEA.HI R4, R0.reuse, R3.reuse, RZ, 0x2 ;  /* 0x0000000300047211 */ /* 0x0c0fe200078f10ff */
[----:B------:R-:W-:Y:S01]  /*1470*/  UMOV UR41, 0x400 ;  /* 0x0000040000297882 */ /* 0x000fe20000000000 */
[----:B------:R-:W-:Y:S01]  /*1480*/  LEA.HI R0, R0, R3, RZ, 0x5 ;  /* 0x0000000300007211 */ /* 0x000fe200078f28ff */
[----:B------:R-:W-:Y:S01]  /*1490*/  UISETP.LT.AND UP0, UPT, UR40, 0x1, UPT ;  /* 0x000000012800788c */ /* 0x000fe2000bf01270 */
[----:B------:R-:W-:Y:S01]  /*14a0*/  R2UR UR42, R14 ;  /* 0x000000000e2a72ca */ /* 0x000fe200000e0000 */
[----:B------:R-:W-:Y:S01]  /*14b0*/  ULDC UR5, c[0x0][0x284] ;  /* 0x0000a10000057ab9 */ /* 0x000fe20000000800 */
[--C-:B------:R-:W-:Y:S01]  /*14c0*/  SHF.R.S32.HI R156, RZ, 0x2, R4.reuse ;  /* 0x00000002ff9c7819 */ /* 0x100fe20000011404 */
[----:B------:R-:W-:Y:S01]  /*14d0*/  USEL UR43, UR40, 0x1, UP0 ;  /* 0x00000001282b7887 */ /* 0x000fe20008000000 */
[----:B------:R-:W-:Y:S01]  /*14e0*/  SHF.R.S32.HI R5, RZ, 0x1f, R4 ;  /* 0x0000001fff057819 */ /* 0x000fe20000011404 */
[----:B------:R-:W-:Y:S01]  /*14f0*/  USHF.L.U32 UR44, UR40, 0x1, URZ ;  /* 0x00000001282c7899 */ /* 0x000fe2000800063f */
[----:B------:R-:W-:Y:S01]  /*1500*/  LOP3.LUT R158, R4, 0xfffffffc, RZ, 0xc0, !PT ;  /* 0xfffffffc049e7812 */ /* 0x000fe200078ec0ff */
[----:B------:R-:W-:Y:S01]  /*1510*/  UIADD3 UR43, -UR43, UR40, URZ ;  /* 0x000000282b2b7290 */ /* 0x000fe2000fffe13f */
[----:B------:R-:W-:-:S02]  /*1520*/  LEA.HI R5, R5, R156, RZ, 0x3 ;  /* 0x0000009c05057211 */ /* 0x000fc400078f18ff */
[----:B------:R-:W-:Y:S01]  /*1530*/  ISETP.NE.AND P0, PT, R14, RZ, PT ;  /* 0x000000ff0e00720c */ /* 0x000fe20003f05270 */
[----:B------:R-:W-:Y:S01]  /*1540*/  IMAD.IADD R158, R3, 0x1, -R158 ;  /* 0x00000001039e7824 */ /* 0x000fe200078e0a9e */
[----:B------:R-:W-:Y:S01]  /*1550*/  LOP3.LUT R5, R5, 0xfffffff8, RZ, 0xc0, !PT ;  /* 0xfffffff805057812 */ /* 0x000fe200078ec0ff */
[----:B------:R-:W-:Y:S01]  /*1560*/  USHF.L.U32 UR42, UR42, 0x3, URZ ;  /* 0x000000032a2a7899 */ /* 0x000fe2000800063f */
[----:B------:R-:W-:-:S03]  /*1570*/  SEL R165, RZ, 0x1, P0 ;  /* 0x00000001ffa57807 */ /* 0x000fc60000000000 */
[----:B------:R-:W-:Y:S01]  /*1580*/  IMAD.IADD R156, R156, 0x1, -R5 ;  /* 0x000000019c9c7824 */ /* 0x000fe200078e0a05 */
[----:B-1----:R-:W-:Y:S01]  /*1590*/  ULEA UR41, UR4, UR41, 0x18 ;  /* 0x0000002904297291 */ /* 0x002fe2000f8ec03f */
[----:B------:R-:W-:Y:S01]  /*15a0*/  SHF.R.S32.HI R5, RZ, 0x5, R0 ;  /* 0x00000005ff057819 */ /* 0x000fe20000011400 */
[----:B------:R-:W-:Y:S02]  /*15b0*/  IMAD.U32 R160, RZ, RZ, UR42 ;  /* 0x0000002affa07e24 */ /* 0x000fe4000f8e00ff */
[----:B------:R-:W-:Y:S01]  /*15c0*/  UIADD3 UR45, UR41, 0x40, URZ ;  /* 0x00000040292d7890 */ /* 0x000fe2000fffe03f */
[--C-:B------:R-:W-:Y:S01]  /*15d0*/  SHF.R.S32.HI R157, RZ, 0x1f, R156.reuse ;  /* 0x0000001fff9d7819 */ /* 0x100fe2000001149c */
[C-C-:B------:R-:W-:Y:S01]  /*15e0*/  IMAD R163, R5.reuse, -0x10, -R156.reuse ;  /* 0xfffffff005a37824 */ /* 0x140fe200078e0a9c */
[C---:B------:R-:W-:Y:S02]  /*15f0*/  LOP3.LUT R162, R160.reuse, 0x8, RZ, 0xc0, !PT ;  /* 0x00000008a0a27812 */ /* 0x040fe400078ec0ff */
[----:B------:R-:W-:Y:S01]  /*1600*/  LOP3.LUT R160, R160, 0x8, RZ, 0xc, !PT ;  /* 0x00000008a0a07812 */ /* 0x000fe200078e0cff */
[----:B------:R-:W-:Y:S01]  /*1610*/  IMAD.U32 R159, RZ, RZ, UR45 ;  /* 0x0000002dff9f7e24 */ /* 0x000fe2000f8e00ff */
[----:B------:R-:W-:Y:S01]  /*1620*/  LOP3.LUT R162, R162, 0x18, RZ, 0x3c, !PT ;  /* 0x00000018a2a27812 */ /* 0x000fe200078e3cff */
[----:B------:R-:W-:-:S04]  /*1630*/  IMAD.WIDE R156, R5, 0x10, R156 ;  /* 0x00000010059c7825 */ /* 0x000fc800078e029c */
[----:B------:R-:W-:Y:S02]  /*1640*/  VIADD R161, R159, UR42 ;  /* 0x0000002a9fa17c36 */ /* 0x000fe40008000000 */
[----:B------:R-:W-:-:S07]  /*1650*/  VIADD R163, R163, UR5 ;  /* 0x00000005a3a37c36 */ /* 0x000fce0008000000 */
.L_x_298:
[----:B------:R-:W-:Y:S01]  /*1660*/  SHF.L.U32 R0, R165, 0x1f, RZ ;  /* 0x0000001fa5007819 */ /* 0x000fe200000006ff */
[----:B------:R-:W-:Y:S02]  /*1670*/  ULDC UR4, c[0x0][0x28c] ;  /* 0x0000a30000047ab9 */ /* 0x000fe40000000800 */
[----:B------:R-:W-:Y:S01]  /*1680*/  ISETP.LT.AND P1, PT, RZ, UR4, PT ;  /* 0x00000004ff007c0c */ /* 0x000fe2000bf21270 */
[----:B-1----:R-:W1:Y:S02]  /*1690*/  SYNCS.PHASECHK.TRANS64.TRYWAIT P0, [R159+UR42], R0 ;  /* 0x000000009f0075a7 */ /* 0x002e64000800016a */
[----:B-1-34-:R-:W-:Y:S10]  /*16a0*/  @!P0 BRA `(.L_x_19) ;  /* 0x0000008400108947 */ /* 0x01aff40003800000 */
.L_x_319:
[----:B------:R-:W-:Y:S05]  /*16b0*/  @P1 BRA `(.L_x_20) ;  /* 0x0000000000401947 */ /* 0x000fea0003800000 */
[----:B-1----:R-:W-:Y:S01]  /*16c0*/  MOV R0, 0x0 ;  /* 0x0000000000007802 */ /* 0x002fe20000000f00 */
[----:B------:R-:W-:Y:S01]  /*16d0*/  ULDC.64 UR4, c[0x4][0x68] ;  /* 0x01001a0000047ab9 */ /* 0x000fe20000000a00 */
[----:B------:R-:W-:Y:S01]  /*16e0*/  ULDC.64 UR6, c[0x4][0x8] ;  /* 0x0100020000067ab9 */ /* 0x000fe20000000a00 */
[----:B------:R-:W-:Y:S01]  /*16f0*/  IMAD.U32 R4, RZ, RZ, UR4 ;  /* 0x00000004ff047e24 */ /* 0x000fe2000f8e00ff */
[----:B------:R1:W2:Y:S01]  /*1700*/  LDC.64 R14, c[0x4][R0] ;  /* 0x01000000000e7b82 */ /* 0x0002a20000000a00 */
[----:B------:R-:W-:Y:S01]  /*1710*/  IMAD.U32 R5, RZ, RZ, UR5 ;  /* 0x00000005ff057e24 */ /* 0x000fe2000f8e00ff */
[----:B------:R-:W-:Y:S01]  /*1720*/  ULDC.64 UR4, c[0x4][0x70] ;  /* 0x01001c0000047ab9 */ /* 0x000fe20000000a00 */
[----:B------:R-:W-:Y:S02]  /*1730*/  IMAD.U32 R10, RZ, RZ, UR6 ;  /* 0x00000006ff0a7e24 */ /* 0x000fe4000f8e00ff */
[----:B------:R-:W-:Y:S02]  /*1740*/  IMAD.U32 R6, RZ, RZ, UR4 ;  /* 0x00000004ff067e24 */ /* 0x000fe4000f8e00ff */
[----:B------:R-:W-:-:S02]  /*1750*/  IMAD.U32 R7, RZ, RZ, UR5 ;  /* 0x00000005ff077e24 */ /* 0x000fc4000f8e00ff */
[----:B------:R-:W-:Y:S02]  /*1760*/  IMAD.U32 R11, RZ, RZ, UR7 ;  /* 0x00000007ff0b7e24 */ /* 0x000fe4000f8e00ff */
[----:B------:R-:W-:Y:S02]  /*1770*/  IMAD.MOV.U32 R8, RZ, RZ, 0x1e1 ;  /* 0x000001e1ff087424 */ /* 0x000fe400078e00ff */
[----:B0-----:R-:W-:Y:S02]  /*1780*/  IMAD.MOV.U32 R12, RZ, RZ, 0x1 ;  /* 0x00000001ff0c7424 */ /* 0x001fe400078e00ff */
[----:B-1----:R-:W-:-:S07]  /*1790*/  IMAD.MOV.U32 R13, RZ, RZ, RZ ;  /* 0x000000ffff0d7224 */ /* 0x002fce00078e00ff */
[----:B------:R-:W-:-:S07]  /*17a0*/  LEPC R20, `(.L_x_20) ;  /* 0x000000001014794e */ /* 0x000fce0000000000 */
[----:B--2--5:R-:W-:Y:S05]  /*17b0*/  CALL.ABS.NOINC R14 ;  /* 0x000000000e007343 */ /* 0x024fea0003c00000 */
.L_x_20:
[----:B-1----:R-:W-:-:S04]  /*17c0*/  LOP3.LUT R0, R16, 0x1, RZ, 0xfc, !PT ;  /* 0x0000000110007812 */ /* 0x002fc800078efcff */
[----:B------:R-:W-:-:S13]  /*17d0*/  ISETP.NE.AND P0, PT, R0, 0x3, PT ;  /* 0x000000030000780c */ /* 0x000fda0003f05270 */
[----:B------:R-:W-:Y:S05]  /*17e0*/  @!P0 BRA `(.L_x_21) ;  /* 0x0000000000048947 */ /* 0x000fea0003800000 */
[----:B------:R-:W-:Y:S01]  /*17f0*/  BPT.TRAP 0x1 ;  /* 0x000000040000795c */ /* 0x000fe20000300000 */
.L_x_21:
[----:B------:R-:W-:Y:S02]  /*1800*/  IMAD.U32 R3, RZ, RZ, UR39 ;  /* 0x00000027ff037e24 */ /* 0x000fe4000f8e00ff */
[----:B------:R-:W-:-:S03]  /*1810*/  IMAD.U32 R0, RZ, RZ, UR38 ;  /* 0x00000026ff007e24 */ /* 0x000fc6000f8e00ff */
[----:B------:R-:W-:Y:S02]  /*1820*/  LEA R3, R3, UR41, 0x3 ;  /* 0x0000002903037c11 */ /* 0x000fe4000f8e18ff */
[----:B------:R-:W-:-:S04]  /*1830*/  SHF.L.U32 R0, R0, 0x1f, RZ ;  /* 0x0000001f00007819 */ /* 0x000fc800000006ff */
[----:B------:R1:W2:Y:S01]  /*1840*/  SYNCS.PHASECHK.TRANS64.TRYWAIT P1, [R3+URZ], R0 ;  /* 0x00000000030075a7 */ /* 0x0002a2000802017f */
[----:B------:R-:W-:Y:S05]  /*1850*/  @!P0 BRA `(.L_x_22) ;  /* 0x0000000000048947 */ /* 0x000fea0003800000 */
[----:B------:R-:W-:Y:S01]  /*1860*/  BPT.TRAP 0x1 ;  /* 0x000000040000795c */ /* 0x000fe20000300000 */
.L_x_22:
[----:B------:R-:W-:-:S05]  /*1870*/  IMAD.U32 R4, RZ, RZ, UR43 ;  /* 0x0000002bff047e24 */ /* 0x000fca000f8e00ff */
[----:B------:R-:W-:Y:S01]  /*1880*/  ISETP.GE.AND P2, PT, R4, 0x1, PT ;  /* 0x000000010400780c */ /* 0x000fe20003f46270 */
[----:B--2---:R-:W-:-:S12]  /*1890*/  @P1 BRA `(.L_x_23) ;  /* 0x0000000000081947 */ /* 0x004fd80003800000 */
[----:B------:R-:W2:Y:S02]  /*18a0*/  SYNCS.PHASECHK.TRANS64.TRYWAIT P1, [R3+URZ], R0 ;  /* 0x00000000030075a7 */ /* 0x000ea4000802017f */
[----:B--2---:R-:W-:Y:S05]  /*18b0*/  @!P1 BRA `(.L_x_24) ;  /* 0x0000008000a09947 */ /* 0x004fea0003800000 */
.L_x_23:
[----:B------:R-:W-:Y:S05]  /*18c0*/  WARPSYNC.ALL ;  /* 0x0000000000007948 */ /* 0x000fea0003800000 */
[----:B------:R-:W-:Y:S01]  /*18d0*/  UIADD3 UR4, UR41, 0x100, URZ ;  /* 0x0000010029047890 */ /* 0x000fe2000fffe03f */
[----:B------:R-:W-:Y:S01]  /*18e0*/  WARPGROUP.ARRIVE ;  /* 0x00000000000079c5 */ /* 0x000fe20000000000 */
[----:B------:R-:W-:Y:S02]  /*18f0*/  UIADD3 UR5, UR41, 0x3100, URZ ;  /* 0x0000310029057890 */ /* 0x000fe4000fffe03f */
[----:B------:R-:W-:Y:S02]  /*1900*/  USHF.R.U32.HI UR4, URZ, 0x4, UR4 ;  /* 0x000000043f047899 */ /* 0x000fe40008011604 */
[----:B------:R-:W-:-:S02]  /*1910*/  USHF.R.U32.HI UR5, URZ, 0x4, UR5 ;  /* 0x000000043f057899 */ /* 0x000fc40008011605 */
[----:B------:R-:W-:Y:S02]  /*1920*/  ULOP3.LUT UR4, UR4, 0x3fff, URZ, 0xc0, !UPT ;  /* 0x00003fff04047892 */ /* 0x000fe4000f8ec03f */
[----:B------:R-:W-:Y:S02]  /*1930*/  ULOP3.LUT UR5, UR5, 0x3fff, URZ, 0xc0, !UPT ;  /* 0x00003fff05057892 */ /* 0x000fe4000f8ec03f */
[----:B------:R-:W-:Y:S02]  /*1940*/  ULOP3.LUT UR10, UR4, 0x10000, URZ, 0xfc, !UPT ;  /* 0x00010000040a7892 */ /* 0x000fe4000f8efc3f */
[----:B------:R-:W-:Y:S02]  /*1950*/  ULOP3.LUT UR9, UR5, 0x10000, URZ, 0xfc, !UPT ;  /* 0x0001000005097892 */ /* 0x000fe4000f8efc3f */
[----:B------:R-:W-:Y:S02]  /*1960*/  ULEA UR4, UR39, UR10, 0x8 ;  /* 0x0000000a27047291 */ /* 0x000fe4000f8e403f */
[----:B------:R-:W-:Y:S01]  /*1970*/  ULEA UR6, UR39, UR9, 0xa ;  /* 0x0000000927067291 */ /* 0x000fe2000f8e503f */
[----:B------:R-:W-:Y:S01]  /*1980*/  UMOV UR5, 0x80000020 ;  /* 0x8000002000057882 */ /* 0x000fe20000000000 */
[----:B------:R-:W-:-:S07]  /*1990*/  UMOV UR7, 0x80000020 ;  /* 0x8000002000077882 */ /* 0x000fce0000000000 */
[----:B------:R-:W-:Y:S01]  /*19a0*/  IGMMA.64x256x32.S8.S8 R24, gdesc[UR4], RZ, !UPT, gsb0 ;  /* 0x06600000041879f1 */ /* 0x000fe2000c0410ff */
[----:B------:R-:W-:Y:S02]  /*19b0*/  UIADD3 UR4, UR4, 0x2, URZ ;  /* 0x0000000204047890 */ /* 0x000fe4000fffe03f */
[----:B------:R-:W-:Y:S01]  /*19c0*/  UIADD3 UR6, UR6, 0x2, URZ ;  /* 0x0000000206067890 */ /* 0x000fe2000fffe03f */
[----:B------:R-:W-:Y:S01]  /*19d0*/  UMOV UR5, 0x80000020 ;  /* 0x8000002000057882 */ /* 0x000fe20000000000 */
[----:B------:R-:W-:Y:S01]  /*19e0*/  UMOV UR7, 0x80000020 ;  /* 0x8000002000077882 */ /* 0x000fe20000000000 */
[----:B------:R-:W-:Y:S02]  /*19f0*/  WARPGROUP.DEPBAR.LE gsb0, 0x0 ;  /* 0x00008000000079c5 */ /* 0x000fe40000010000 */
[----:B------:R-:W-:-:S06]  /*1a00*/  WARPGROUP.ARRIVE ;  /* 0x00000000000079c5 */ /* 0x000fcc0000000000 */
[----:B------:R-:W-:Y:S03]  /*1a10*/  IGMMA.64x256x32.S8.S8 R24, gdesc[UR4], R24, gsb0 ;  /* 0x06600000041879f1 */ /* 0x000fe60008041018 */
[----:B------:R-:W-:Y:S02]  /*1a20*/  WARPGROUP.DEPBAR.LE gsb0, 0x0 ;  /* 0x00008000000079c5 */ /* 0x000fe40000010000 */
[----:B------:R-:W-:Y:S05]  /*1a30*/  @!P2 BRA `(.L_x_25) ;  /* 0x0000000000d4a947 */ /* 0x000fea0003800000 */
[----:B------:R-:W-:Y:S01]  /*1a40*/  UIADD3 UR4, UR39, 0x1, URZ ;  /* 0x0000000127047890 */ /* 0x000fe2000fffe03f */
[----:B-12---:R-:W-:Y:S02]  /*1a50*/  IMAD.U32 R0, RZ, RZ, UR43 ;  /* 0x0000002bff007e24 */ /* 0x006fe4000f8e00ff */
[----:B------:R-:W-:Y:S01]  /*1a60*/  IMAD.U32 R3, RZ, RZ, UR39 ;  /* 0x00000027ff037e24 */ /* 0x000fe2000f8e00ff */
[----:B------:R-:W-:-:S04]  /*1a70*/  UISETP.NE.AND UP0, UPT, UR4, 0x3, UPT ;  /* 0x000000030400788c */ /* 0x000fc8000bf05270 */
[----:B------:R-:W-:Y:S02]  /*1a80*/  USEL UR5, URZ, 0x1, UP0 ;  /* 0x000000013f057887 */ /* 0x000fe40008000000 */
[----:B------:R-:W-:Y:S02]  /*1a90*/  USEL UR8, UR4, URZ, UP0 ;  /* 0x0000003f04087287 */ /* 0x000fe40008000000 */
[----:B------:R-:W-:-:S06]  /*1aa0*/  ULOP3.LUT UR5, UR38, UR5, URZ, 0x3c, !UPT ;  /* 0x0000000526057292 */ /* 0x000fcc000f8e3c3f */
[----:B------:R-:W-:-:S07]  /*1ab0*/  IMAD.U32 R6, RZ, RZ, UR5 ;  /* 0x00000005ff067e24 */ /* 0x000fce000f8e00ff */
.L_x_32:
[----:B------:R-:W-:Y:S05]  /*1ac0*/  @!P0 BRA `(.L_x_26) ;  /* 0x0000000000048947 */ /* 0x000fea0003800000 */
[----:B------:R-:W-:Y:S01]  /*1ad0*/  BPT.TRAP 0x1 ;  /* 0x000000040000795c */ /* 0x000fe20000300000 */
.L_x_26:
[----:B------:R-:W-:Y:S01]  /*1ae0*/  ULEA UR4, UR8, UR41, 0x3 ;  /* 0x0000002908047291 */ /* 0x000fe2000f8e183f */
[----:B------:R-:W-:-:S08]  /*1af0*/  SHF.L.U32 R4, R6, 0x1f, RZ ;  /* 0x0000001f06047819 */ /* 0x000fd000000006ff */
[----:B------:R1:W2:Y:S01]  /*1b00*/  SYNCS.PHASECHK.TRANS64.TRYWAIT P1, [UR4], R4 ;  /* 0x00000004ff0075a7 */ /* 0x0002a20008020144 */
[----:B------:R-:W-:Y:S05]  /*1b10*/  @!P0 BRA `(.L_x_27) ;  /* 0x0000000000048947 */ /* 0x000fea0003800000 */
[----:B------:R-:W-:Y:S01]  /*1b20*/  BPT.TRAP 0x1 ;  /* 0x000000040000795c */ /* 0x000fe20000300000 */
.L_x_27:
[----:B--2---:R-:W-:Y:S05]  /*1b30*/  @P1 BRA `(.L_x_28) ;  /* 0x0000000000081947 */ /* 0x004fea0003800000 */
[----:B------:R-:W2:Y:S02]  /*1b40*/  SYNCS.PHASECHK.TRANS64.TRYWAIT P1, [UR4], R4 ;  /* 0x00000004ff0075a7 */ /* 0x000ea40008020144 */
[----:B--2---:R-:W-:Y:S05]  /*1b50*/  @!P1 BRA `(.L_x_29) ;  /* 0x00000080000c9947 */ /* 0x004fea0003800000 */
.L_x_28:
[----:B------:R-:W-:Y:S01]  /*1b60*/  ULEA UR4, UR8, UR10, 0x8 ;  /* 0x0000000a08047291 */ /* 0x000fe2000f8e403f */
[----:B------:R-:W-:Y:S01]  /*1b70*/  WARPGROUP.ARRIVE ;  /* 0x00000000000079c5 */ /* 0x000fe20000000000 */
[----:B------:R-:W-:Y:S01]  /*1b80*/  ULEA UR6, UR8, UR9, 0xa ;  /* 0x0000000908067291 */ /* 0x000fe2000f8e503f */
[----:B------:R-:W-:Y:S01]  /*1b90*/  UMOV UR5, 0x80000020 ;  /* 0x8000002000057882 */ /* 0x000fe20000000000 */
[----:B------:R-:W-:-:S07]  /*1ba0*/  UMOV UR7, 0x80000020 ;  /* 0x8000002000077882 */ /* 0x000fce0000000000 */
[----:B------:R-:W-:Y:S01]  /*1bb0*/  IGMMA.64x256x32.S8.S8 R24, gdesc[UR4], R24, gsb0 ;  /* 0x06600000041879f1 */ /* 0x000fe20008041018 */
        /* <DEDUP_REMOVED lines=9> */
[----:B------:R-:W-:Y:S01]  /*1c50*/  BPT.TRAP 0x1 ;  /* 0x000000040000795c */ /* 0x000fe20000300000 */
.L_x_30:
[----:B------:R-:W-:-:S13]  /*1c60*/  ISETP.NE.AND P1, PT, R154, RZ, PT ;  /* 0x000000ff9a00720c */ /* 0x000fda0003f25270 */
[----:B-12---:R-:W-:-:S05]  /*1c70*/  @P1 LEA R4, R3, UR41, 0x3 ;  /* 0x0000002903041c11 */ /* 0x006fca000f8e18ff */
[----:B------:R-:W-:-:S05]  /*1c80*/  @P1 VIADD R4, R4, 0x18 ;  /* 0x0000001804041836 */ /* 0x000fca0000000000 */
[----:B------:R-:W-:-:S04]  /*1c90*/  @P1 PRMT R4, R155, 0x654, R4 ;  /* 0x000006549b041816 */ /* 0x000fc80000000004 */
[----:B------:R1:W-:Y:S01]  /*1ca0*/  @P1 SYNCS.ARRIVE.TRANS64.RED.A1T0 RZ, [R4+URZ], RZ ;  /* 0x000000ff04ff19a7 */ /* 0x0003e2000810043f */
[----:B------:R-:W-:-:S13]  /*1cb0*/  ISETP.GT.U32.AND P1, PT, R16, 0x1, PT ;  /* 0x000000011000780c */ /* 0x000fda0003f24070 */
[----:B-1----:R-:W-:Y:S05]  /*1cc0*/  @P1 BRA `(.L_x_31) ;  /* 0x0000000000041947 */ /* 0x002fea0003800000 */
[----:B------:R-:W-:Y:S01]  /*1cd0*/  BPT.TRAP 0x1 ;  /* 0x000000040000795c */ /* 0x000fe20000300000 */
.L_x_31:
[----:B------:R-:W-:Y:S01]  /*1ce0*/  UIADD3 UR8, UR8, 0x1, URZ ;  /* 0x0000000108087890 */ /* 0x000fe2000fffe03f */
[C---:B------:R-:W-:Y:S01]  /*1cf0*/  ISETP.GT.AND P2, PT, R0.reuse, 0x1, PT ;  /* 0x000000010000780c */ /* 0x040fe20003f44270 */
[----:B------:R-:W-:Y:S02]  /*1d00*/  VIADD R3, R3, 0x1 ;  /* 0x0000000103037836 */ /* 0x000fe40000000000 */
[----:B------:R-:W-:Y:S01]  /*1d10*/  UISETP.NE.AND UP0, UPT, UR8, 0x3, UPT ;  /* 0x000000030800788c */ /* 0x000fe2000bf05270 */
[----:B------:R-:W-:Y:S02]  /*1d20*/  VIADD R0, R0, 0xffffffff ;  /* 0xffffffff00007836 */ /* 0x000fe40000000000 */
[C---:B------:R-:W-:Y:S01]  /*1d30*/  ISETP.NE.AND P1, PT, R3.reuse, 0x3, PT ;  /* 0x000000030300780c */ /* 0x040fe20003f25270 */
[----:B------:R-:W-:Y:S02]  /*1d40*/  USEL UR4, URZ, 0x1, UP0 ;  /* 0x000000013f047887 */ /* 0x000fe40008000000 */
[----:B------:R-:W-:Y:S01]  /*1d50*/  USEL UR8, UR8, URZ, UP0 ;  /* 0x0000003f08087287 */ /* 0x000fe20008000000 */
[----:B------:R-:W-:-:S03]  /*1d60*/  SEL R3, R3, RZ, P1 ;  /* 0x000000ff03037207 */ /* 0x000fc60000800000 */
[----:B------:R-:W-:Y:S01]  /*1d70*/  LOP3.LUT R6, R6, UR4, RZ, 0x3c, !PT ;  /* 0x0000000406067c12 */ /* 0x000fe2000f8e3cff */
[----:B------:R-:W-:Y:S07]  /*1d80*/  @P2 BRA `(.L_x_32) ;  /* 0xfffffffc004c2947 */ /* 0x000fee000383ffff */
.L_x_25:
[----:B-12---:R-:W1:Y:S01]  /*1d90*/  LDC R0, c[0x0][0x28c] ;  /* 0x0000a300ff007b82 */ /* 0x006e620000000800 */
[----:B------:R2:W-:Y:S01]  /*1da0*/  SYNCS.ARRIVE.TRANS64.A1T0 RZ, [R160+UR45], RZ ;  /* 0x000000ffa0ff79a7 */ /* 0x0005e2000810002d */
[----:B-1----:R-:W-:-:S13]  /*1db0*/  ISETP.GE.AND P1, PT, R0, 0x1, PT ;  /* 0x000000010000780c */ /* 0x002fda0003f26270 */
[----:B--2---:R-:W-:Y:S05]  /*1dc0*/  @!P1 BRA `(.L_x_33) ;  /* 0x0000000000449947 */ /* 0x004fea0003800000 */
[----:B------:R-:W-:Y:S05]  /*1dd0*/  @!P0 BRA `(.L_x_34) ;  /* 0x0000000000048947 */ /* 0x000fea0003800000 */
[----:B------:R-:W-:Y:S01]  /*1de0*/  BPT.TRAP 0x1 ;  /* 0x000000040000795c */ /* 0x000fe20000300000 */
.L_x_34:
[----:B------:R-:W-:-:S13]  /*1df0*/  ISETP.NE.AND P0, PT, R154, RZ, PT ;  /* 0x000000ff9a00720c */ /* 0x000fda0003f05270 */
[----:B------:R-:W-:-:S05]  /*1e00*/  VOTEU.ANY UP0, P0 ;  /* 0x00000000003f7886 */ /* 0x000fca0000000100 */
[----:B------:R-:W-:-:S06]  /*1e10*/  @UP0 UIADD3 UR4, UR43, UR39, URZ ;  /* 0x000000272b040290 */ /* 0x000fcc000fffe03f */
[----:B------:R-:W-:Y:S02]  /*1e20*/  IMAD.U32 R4, RZ, RZ, UR4 ;  /* 0x00000004ff047e24 */ /* 0x000fe4000f8e00ff */
[----:B------:R-:W-:Y:S02]  /*1e30*/  IMAD.U32 R3, RZ, RZ, UR4 ;  /* 0x00000004ff037e24 */ /* 0x000fe4000f8e00ff */
[----:B------:R-:W-:-:S05]  /*1e40*/  @P0 IMAD.WIDE.U32 R4, R4, -0x55555555, RZ ;  /* 0xaaaaaaab04040825 */ /* 0x000fca00078e00ff */
[----:B------:R-:W-:-:S05]  /*1e50*/  @P0 SHF.R.U32.HI R0, RZ, 0x1, R5 ;  /* 0x00000001ff000819 */ /* 0x000fca0000011605 */
[----:B------:R-:W-:-:S05]  /*1e60*/  @P0 IMAD R0, R0, -0x3, R3 ;  /* 0xfffffffd00000824 */ /* 0x000fca00078e0203 */
[----:B------:R-:W-:-:S05]  /*1e70*/  @P0 LEA R0, R0, UR41, 0x3 ;  /* 0x0000002900000c11 */ /* 0x000fca000f8e18ff */
[----:B------:R-:W-:-:S05]  /*1e80*/  @P0 VIADD R0, R0, 0x18 ;  /* 0x0000001800000836 */ /* 0x000fca0000000000 */
[----:B------:R-:W-:-:S04]  /*1e90*/  @P0 PRMT R0, R155, 0x654, R0 ;  /* 0x000006549b000816 */ /* 0x000fc80000000000 */
[----:B------:R1:W-:Y:S01]  /*1ea0*/  @P0 SYNCS.ARRIVE.TRANS64.RED.A1T0 RZ, [R0+URZ], RZ ;  /* 0x000000ff00ff09a7 */ /* 0x0003e2000810043f */
[----:B------:R-:W-:-:S13]  /*1eb0*/  ISETP.GT.U32.AND P0, PT, R16, 0x1, PT ;  /* 0x000000011000780c */ /* 0x000fda0003f04070 */
[----:B-1----:R-:W-:Y:S05]  /*1ec0*/  @P0 BRA `(.L_x_33) ;  /* 0x0000000000040947 */ /* 0x002fea0003800000 */
[----:B------:R-:W-:Y:S01]  /*1ed0*/  BPT.TRAP 0x1 ;  /* 0x000000040000795c */ /* 0x000fe20000300000 */
.L_x_33:
[----:B------:R-:W-:Y:S01]  /*1ee0*/  SHF.L.U32 R0, R165, 0x1f, RZ ;  /* 0x0000001fa5007819 */ /* 0x000fe200000006ff */
[----:B------:R-:W-:Y:S01]  /*1ef0*/  UIADD3 UR39, UR44, UR39, URZ ;  /* 0x000000272c277290 */ /* 0x000fe2000fffe03f */
[----:B------:R-:W1:Y:S01]  /*1f00*/  LDC R7, c[0x0][0x288] ;  /* 0x0000a200ff077b82 */ /* 0x000e620000000800 */
[----:B------:R-:W-:Y:S01]  /*1f10*/  UISETP.GE.U32.AND UP1, UPT, UR44, 0x3, UPT ;  /* 0x000000032c00788c */ /* 0x000fe2000bf26070 */
[----:B------:R-:W-:Y:S01]  /*1f20*/  IMAD.SHL.U32 R10, R158, 0x2, RZ ;  /* 0x000000029e0a7824 */ /* 0x000fe200078e00ff */
[----:B------:R-:W-:Y:S02]  /*1f30*/  UISETP.GT.U32.AND UP0, UPT, UR39, 0x2, UPT ;  /* 0x000000022700788c */ /* 0x000fe4000bf04070 */
[----:B------:R-:W-:Y:S02]  /*1f40*/  UIMAD.WIDE.U32 UR4, UR39, -0x55555555, URZ ;  /* 0xaaaaaaab270478a5 */ /* 0x000fe4000f8e003f */
[----:B------:R-:W-:Y:S01]  /*1f50*/  UISETP.LT.U32.AND UP0, UPT, UR44, 0x3, UP0 ;  /* 0x000000032c00788c */ /* 0x000fe20008701070 */
[----:B------:R-:W2:Y:S01]  /*1f60*/  SYNCS.PHASECHK.TRANS64.TRYWAIT P0, [R159+UR42+0x10], R0 ;  /* 0x000010009f0075a7 */ /* 0x000ea2000800016a */
[----:B------:R-:W-:Y:S01]  /*1f70*/  USHF.R.U32.HI UR4, URZ, 0x1, UR5 ;  /* 0x000000013f047899 */ /* 0x000fe20008011605 */
[----:B------:R-:W-:Y:S01]  /*1f80*/  SHF.R.S32.HI R11, RZ, 0x1f, R10 ;  /* 0x0000001fff0b7819 */ /* 0x000fe2000001140a */
[----:B------:R-:W-:-:S02]  /*1f90*/  USEL UR6, URZ, 0x1, !UP0 ;  /* 0x000000013f067887 */ /* 0x000fc4000c000000 */
[----:B------:R-:W-:Y:S02]  /*1fa0*/  UIMAD UR39, UR4, -0x3, UR39 ;  /* 0xfffffffd042778a4 */ /* 0x000fe4000f8e0227 */
[----:B------:R-:W-:-:S04]  /*1fb0*/  ULOP3.LUT UR38, UR38, UR6, URZ, 0x3c, !UPT ;  /* 0x0000000626267292 */ /* 0x000fc8000f8e3c3f */
[----:B------:R-:W-:Y:S01]  /*1fc0*/  @UP1 ULOP3.LUT UR38, UR38, 0x1, UR4, 0x78, !UPT ;  /* 0x0000000126261892 */ /* 0x000fe2000f8e7804 */
[----:B-12---:R-:W-:Y:S11]  /*1fd0*/  @!P0 BRA `(.L_x_35) ;  /* 0x0000007c00048947 */ /* 0x006ff60003800000 */
.L_x_320:
[----:B-1----:R-:W-:Y:S01]  /*1fe0*/  IMAD.SHL.U32 R0, R19, 0x40, RZ ;  /* 0x0000004013007824 */ /* 0x002fe200078e00ff */
[----:B------:R-:W-:Y:S01]  /*1ff0*/  ULDC UR6, c[0x0][0x284] ;  /* 0x0000a10000067ab9 */ /* 0x000fe20000000800 */
[----:B------:R-:W-:Y:S01]  /*2000*/  IMAD.SHL.U32 R14, R22, 0x100, RZ ;  /* 0x00000100160e7824 */ /* 0x000fe200078e00ff */
[----:B------:R-:W-:Y:S01]  /*2010*/  SHF.R.S32.HI R20, RZ, 0x1f, R2 ;  /* 0x0000001fff147819 */ /* 0x000fe20000011402 */
[----:B------:R-:W-:Y:S01]  /*2020*/  ULDC.64 UR4, c[0x0][0x5d0] ;  /* 0x0001740000047ab9 */ /* 0x000fe20000000a00 */
[----:B------:R-:W-:Y:S01]  /*2030*/  ISETP.GE.AND P0, PT, R0, UR6, PT ;  /* 0x0000000600007c0c */ /* 0x000fe2000bf06270 */
[----:B------:R-:W-:Y:S01]  /*2040*/  IMAD.WIDE.U32 R4, R2, UR4, R10 ;  /* 0x0000000402047c25 */ /* 0x000fe2000f8e000a */
[----:B------:R-:W-:Y:S02]  /*2050*/  SHF.R.S32.HI R15, RZ, 0x1f, R14 ;  /* 0x0000001fff0f7819 */ /* 0x000fe4000001140e */
[----:B------:R-:W-:Y:S01]  /*2060*/  ISETP.GE.OR P0, PT, R14, R7, P0 ;  /* 0x000000070e00720c */ /* 0x000fe20000706670 */
[----:B------:R-:W-:Y:S01]  /*2070*/  IMAD R3, R20, UR4, RZ ;  /* 0x0000000414037c24 */ /* 0x000fe2000f8e02ff */
[----:B------:R-:W-:-:S03]  /*2080*/  IADD3 R4, P1, R14, R4, RZ ;  /* 0x000000040e047210 */ /* 0x000fc60007f3e0ff */
[----:B------:R-:W-:-:S05]  /*2090*/  IMAD R3, R2, UR5, R3 ;  /* 0x0000000502037c24 */ /* 0x000fca000f8e0203 */
[----:B------:R-:W-:-:S03]  /*20a0*/  IADD3.X R5, R15, R5, R3, P1, !PT ;  /* 0x000000050f057210 */ /* 0x000fc60000ffe403 */
[----:B------:R-:W-:Y:S05]  /*20b0*/  @P0 BRA `(.L_x_36) ;  /* 0x0000006000b00947 */ /* 0x000fea0003800000 */
[----:B0-----:R-:W0:Y:S01]  /*20c0*/  LDC.64 R12, c[0x0][0x5c8] ;  /* 0x00017200ff0c7b82 */ /* 0x001e220000000a00 */
[----:B------:R-:W-:Y:S01]  /*20d0*/  IMAD.WIDE R8, R19, 0x40, R156 ;  /* 0x0000004013087825 */ /* 0x000fe200078e029c */
[----:B------:R-:W-:Y:S01]  /*20e0*/  ULDC.64 UR4, c[0x0][0x5c0] ;  /* 0x0001700000047ab9 */ /* 0x000fe20000000a00 */
[----:B------:R-:W-:Y:S02]  /*20f0*/  BSSY B0, `(.L_x_36) ;  /* 0x0000628000007945 */ /* 0x000fe40003800000 */
[----:B------:R-:W-:Y:S02]  /*2100*/  IMAD.IADD R22, R163, 0x1, -R0 ;  /* 0x00000001a3167824 */ /* 0x000fe400078e0a00 */
[-C--:B0-----:R-:W-:Y:S02]  /*2110*/  IMAD R3, R9, R12.reuse, RZ ;  /* 0x0000000c09037224 */ /* 0x081fe400078e02ff */
[----:B------:R-:W-:-:S04]  /*2120*/  IMAD.WIDE.U32 R4, R8, R12, R4 ;  /* 0x0000000c08047225 */ /* 0x000fc800078e0004 */
[----:B------:R-:W-:Y:S01]  /*2130*/  IMAD R3, R8, R13, R3 ;  /* 0x0000000d08037224 */ /* 0x000fe200078e0203 */
[----:B------:R-:W-:-:S03]  /*2140*/  IADD3 R4, P0, R4, UR4, RZ ;  /* 0x0000000404047c10 */ /* 0x000fc6000ff1e0ff */
[----:B------:R-:W-:Y:S01]  /*2150*/  IMAD.IADD R3, R5, 0x1, R3 ;  /* 0x0000000105037824 */ /* 0x000fe200078e0203 */
[----:B------:R-:W-:-:S04]  /*2160*/  LEA R6, P1, R12, R4, 0x3 ;  /* 0x000000040c067211 */ /* 0x000fc800078218ff */
[----:B------:R-:W-:Y:S01]  /*2170*/  IADD3.X R5, R3, UR5, RZ, P0, !PT ;  /* 0x0000000503057c10 */ /* 0x000fe200087fe4ff */
[----:B------:R-:W-:Y:S01]  /*2180*/  IMAD R3, R158, -0x2, R7 ;  /* 0xfffffffe9e037824 */ /* 0x000fe200078e0207 */
[----:B-----5:R-:W-:Y:S02]  /*2190*/  ISETP.NE.AND P0, PT, R152, RZ, PT ;  /* 0x000000ff9800720c */ /* 0x020fe40003f05270 */
[----:B------:R-:W-:Y:S01]  /*21a0*/  LEA.HI.X R7, R12, R5, R13, 0x3, P1 ;  /* 0x000000050c077211 */ /* 0x000fe200008f1c0d */
[----:B------:R-:W-:-:S10]  /*21b0*/  IMAD.IADD R0, R3, 0x1, -R14 ;  /* 0x0000000103007824 */ /* 0x000fd400078e0a0e */
[----:B------:R-:W-:Y:S05]  /*21c0*/  @!P0 BRA `(.L_x_37) ;  /* 0x0000004800608947 */ /* 0x000fea0003800000 */
[----:B------:R-:W0:Y:S01]  /*21d0*/  LDC.64 R166, c[0x0][0x5b0] ;  /* 0x00016c00ffa67b82 */ /* 0x000e220000000a00 */
[----:B------:R-:W-:Y:S01]  /*21e0*/  ULDC.64 UR4, c[0x0][0x5b8] ;  /* 0x00016e0000047ab9 */ /* 0x000fe20000000a00 */
[----:B------:R-:W-:Y:S01]  /*21f0*/  ISETP.GE.AND P1, PT, R22, 0x1, PT ;  /* 0x000000011600780c */ /* 0x000fe20003f26270 */
[----:B------:R-:W-:Y:S01]  /*2200*/  IMAD.WIDE.U32 R10, R2, UR4, R10 ;  /* 0x00000004020a7c25 */ /* 0x000fe2000f8e000a */
[----:B------:R-:W-:Y:S02]  /*2210*/  BSSY B1, `(.L_x_38) ;  /* 0x000000e000017945 */ /* 0x000fe40003800000 */
[----:B------:R-:W-:Y:S01]  /*2220*/  ISETP.LT.OR P5, PT, R0, 0x1, !P1 ;  /* 0x000000010000780c */ /* 0x000fe20004fa1670 */
[----:B------:R-:W-:Y:S01]  /*2230*/  IMAD R3, R20, UR4, RZ ;  /* 0x0000000414037c24 */ /* 0x000fe2000f8e02ff */
[----:B------:R-:W1:Y:S01]  /*2240*/  LDC.64 R12, c[0x0][0x5a8] ;  /* 0x00016a00ff0c7b82 */ /* 0x000e620000000a00 */
[----:B------:R-:W-:Y:S02]  /*2250*/  IADD3 R14, P0, R14, R10, RZ ;  /* 0x0000000a0e0e7210 */ /* 0x000fe40007f1e0ff */
[----:B------:R-:W-:-:S05]  /*2260*/  IMAD R3, R2, UR5, R3 ;  /* 0x0000000502037c24 */ /* 0x000fca000f8e0203 */
[----:B------:R-:W-:Y:S01]  /*2270*/  IADD3.X R15, R15, R11, R3, P0, !PT ;  /* 0x0000000b0f0f7210 */ /* 0x000fe200007fe403 */
[-C--:B0-----:R-:W-:Y:S02]  /*2280*/  IMAD R10, R9, R166.reuse, RZ ;  /* 0x000000a6090a7224 */ /* 0x081fe400078e02ff */
[----:B------:R-:W-:-:S04]  /*2290*/  IMAD.WIDE.U32 R2, R8, R166, R14 ;  /* 0x000000a608027225 */ /* 0x000fc800078e000e */
[----:B------:R-:W-:Y:S01]  /*22a0*/  IMAD R21, R8, R167, R10 ;  /* 0x000000a708157224 */ /* 0x000fe200078e020a */
[----:B-1----:R-:W-:-:S04]  /*22b0*/  IADD3 R2, P0, R2, R12, RZ ;  /* 0x0000000c02027210 */ /* 0x002fc80007f1e0ff */
[----:B------:R-:W-:Y:S01]  /*22c0*/  IADD3.X R3, R13, R3, R21, P0, !PT ;  /* 0x000000030d037210 */ /* 0x000fe200007fe415 */
[----:B------:R-:W-:Y:S08]  /*22d0*/  @P5 BRA `(.L_x_39) ;  /* 0x0000000000045947 */ /* 0x000ff00003800000 */
[----:B------:R0:W5:Y:S02]  /*22e0*/  LDG.E.U8 R164, desc[UR36][R2.64] ;  /* 0x0000002402a47981 */ /* 0x000164000c1e1100 */
.L_x_39:
[----:B------:R-:W-:Y:S05]  /*22f0*/  BSYNC B1 ;  /* 0x0000000000017941 */ /* 0x000fea0003800000 */
.L_x_38:
[----:B-----5:R-:W-:Y:S01]  /*2300*/  LOP3.LUT R9, R164, 0xffff, RZ, 0xc0, !PT ;  /* 0x0000ffffa4097812 */ /* 0x020fe200078ec0ff */
[C---:B------:R-:W-:Y:S01]  /*2310*/  IMAD.SHL.U32 R10, R166.reuse, 0x8, RZ ;  /* 0x00000008a60a7824 */ /* 0x040fe200078e00ff */
[----:B------:R-:W-:Y:S01]  /*2320*/  SHF.L.U64.HI R11, R166, 0x3, R167 ;  /* 0x00000003a60b7819 */ /* 0x000fe200000102a7 */
[----:B------:R-:W-:Y:S01]  /*2330*/  BSSY B1, `(.L_x_40) ;  /* 0x000000e000017945 */ /* 0x000fe20003800000 */
[----:B------:R-:W-:Y:S02]  /*2340*/  PRMT R19, R9, 0x8880, RZ ;  /* 0x0000888009137816 */ /* 0x000fe400000000ff */
[----:B------:R-:W-:Y:S01]  /*2350*/  ISETP.LT.OR P2, PT, R0, 0x2, !P1 ;  /* 0x000000020000780c */ /* 0x000fe20004f41670 */
[----:B------:R-:W-:Y:S01]  /*2360*/  IMAD.WIDE.U32 R8, R8, R166, R10 ;  /* 0x000000a608087225 */ /* 0x000fe200078e000a */
[----:B------:R-:W-:-:S03]  /*2370*/  ISETP.GE.AND P0, PT, R22, 0x9, PT ;  /* 0x000000091600780c */ /* 0x000fc60003f06270 */
[----:B------:R-:W-:Y:S01]  /*2380*/  IMAD R10, R19, R152, RZ ;  /* 0x00000098130a7224 */ /* 0x000fe200078e02ff */
[----:B------:R-:W-:Y:S01]  /*2390*/  IADD3 R8, P3, P4, R14, R12, R8 ;  /* 0x0000000c0e087210 */ /* 0x000fe20007c7e008 */
[----:B------:R-:W-:Y:S02]  /*23a0*/  IMAD.IADD R12, R21, 0x1, R9 ;  /* 0x00000001150c7824 */ /* 0x000fe400078e0209 */
[----:B------:R-:W-:-:S05]  /*23b0*/  @!P5 IMAD R11, R24, R153, R10 ;  /* 0x00000099180bd224 */ /* 0x000fca00078e020a */
[----:B------:R1:W-:Y:S01]  /*23c0*/  @!P5 STG.E.U8 desc[UR36][R4.64], R11 ;  /* 0x0000000b0400d986 */ /* 0x0003e2000c101124 */
[----:B------:R-:W-:Y:S05]  /*23d0*/  @P2 BRA `(.L_x_41) ;  /* 0x00000000000c2947 */ /* 0x000fea0003800000 */
[----:B------:R-:W1:Y:S02]  /*23e0*/  LDG.E.U8 R164, desc[UR36][R2.64+0x1] ;  /* 0x0000012402a47981 */ /* 0x000e64000c1e1100 */
[----:B-1----:R-:W-:-:S05]  /*23f0*/  PRMT R11, R164, 0x8880, RZ ;  /* 0x00008880a40b7816 */ /* 0x002fca00000000ff */
[----:B------:R-:W-:-:S07]  /*2400*/  IMAD R10, R11, R152, RZ ;  /* 0x000000980b0a7224 */ /* 0x000fce00078e02ff */
.L_x_41:
[----:B------:R-:W-:Y:S05]  /*2410*/  BSYNC B1 ;  /* 0x0000000000017941 */ /* 0x000fea0003800000 */
.L_x_40:
[C---:B------:R-:W-:Y:S01]  /*2420*/  ISETP.LT.OR P5, PT, R0.reuse, 0x1, !P0 ;  /* 0x000000010000780c */ /* 0x040fe200047a1670 */
[----:B------:R-:W-:Y:S01]  /*2430*/  @!P2 IMAD R25, R25, R153, R10 ;  /* 0x000000991919a224 */ /* 0x000fe200078e020a */
[----:B------:R-:W-:Y:S01]  /*2440*/  BSSY B1, `(.L_x_42) ;  /* 0x000000a000017945 */ /* 0x000fe20003800000 */
[----:B------:R-:W-:Y:S02]  /*2450*/  IADD3.X R9, R15, R13, R12, P3, P4 ;  /* 0x0000000d0f097210 */ /* 0x000fe40001fe840c */
[C---:B------:R-:W-:Y:S01]  /*2460*/  ISETP.LT.OR P3, PT, R0.reuse, 0x2, !P0 ;  /* 0x000000020000780c */ /* 0x040fe20004761670 */
[----:B------:R2:W-:Y:S01]  /*2470*/  @!P2 STG.E.U8 desc[UR36][R4.64+0x1], R25 ;  /* 0x000001190400a986 */ /* 0x0005e2000c101124 */
[C---:B------:R-:W-:Y:S02]  /*2480*/  ISETP.LT.OR P4, PT, R0.reuse, 0x9, !P1 ;  /* 0x000000090000780c */ /* 0x040fe40004f81670 */
[----:B------:R-:W-:-:S04]  /*2490*/  ISETP.LT.OR P2, PT, R0, 0xa, !P1 ;  /* 0x0000000a0000780c */ /* 0x000fc80004f41670 */
[----:B------:R-:W-:Y:S09]  /*24a0*/  @P5 BRA `(.L_x_43) ;  /* 0x00000000000c5947 */ /* 0x000ff20003800000 */
[----:B------:R-:W1:Y:S02]  /*24b0*/  LDG.E.U8 R164, desc[UR36][R8.64] ;  /* 0x0000002408a47981 */ /* 0x000e64000c1e1100 */
[----:B-1----:R-:W-:-:S05]  /*24c0*/  PRMT R11, R164, 0x8880, RZ ;  /* 0x00008880a40b7816 */ /* 0x002fca00000000ff */
[----:B------:R-:W-:-:S07]  /*24d0*/  IMAD R10, R11, R152, RZ ;  /* 0x000000980b0a7224 */ /* 0x000fce00078e02ff */
.L_x_43:
[----:B------:R-:W-:Y:S05]  /*24e0*/  BSYNC B1 ;  /* 0x0000000000017941 */ /* 0x000fea0003800000 */
.L_x_42:
[----:B-1----:R-:W-:Y:S01]  /*24f0*/  @!P5 IMAD R11, R26, R153, R10 ;  /* 0x000000991a0bd224 */ /* 0x002fe200078e020a */
[----:B------:R-:W-:Y:S04]  /*2500*/  BSSY B1, `(.L_x_44) ;  /* 0x0000006000017945 */ /* 0x000fe80003800000 */
[----:B------:R1:W-:Y:S01]  /*2510*/  @!P5 STG.E.U8 desc[UR36][R6.64], R11 ;  /* 0x0000000b0600d986 */ /* 0x0003e2000c101124 */
[----:B------:R-:W-:Y:S05]  /*2520*/  @P3 BRA `(.L_x_45) ;  /* 0x00000000000c3947 */ /* 0x000fea0003800000 */
[----:B------:R-:W1:Y:S02]  /*2530*/  LDG.E.U8 R164, desc[UR36][R8.64+0x1] ;  /* 0x0000012408a47981 */ /* 0x000e64000c1e1100 */
[----:B-1----:R-:W-:-:S05]  /*2540*/  PRMT R11, R164, 0x8880, RZ ;  /* 0x00008880a40b7816 */ /* 0x002fca00000000ff */
[----:B------:R-:W-:-:S07]  /*2550*/  IMAD R10, R11, R152, RZ ;  /* 0x000000980b0a7224 */ /* 0x000fce00078e02ff */
.L_x_45:
[----:B------:R-:W-:Y:S05]  /*2560*/  BSYNC B1 ;  /* 0x0000000000017941 */ /* 0x000fea0003800000 */
.L_x_44:
[----:B------:R-:W-:Y:S01]  /*2570*/  @!P3 IMAD R27, R27, R153, R10 ;  /* 0x000000991b1bb224 */ /* 0x000fe200078e020a */
[----:B------:R-:W-:Y:S04]  /*2580*/  BSSY B1, `(.L_x_46) ;  /* 0x0000006000017945 */ /* 0x000fe80003800000 */
[----:B------:R3:W-:Y:S01]  /*2590*/  @!P3 STG.E.U8 desc[UR36][R6.64+0x1], R27 ;  /* 0x0000011b0600b986 */ /* 0x0007e2000c101124 */
[----:B------:R-:W-:Y:S05]  /*25a0*/  @P4 BRA `(.L_x_47) ;  /* 0x00000000000c4947 */ /* 0x000fea0003800000 */
[----:B------:R-:W1:Y:S02]  /*25b0*/  LDG.E.U8 R164, desc[UR36][R2.64+0x8] ;  /* 0x0000082402a47981 */ /* 0x000e64000c1e1100 */
[----:B-1----:R-:W-:-:S05]  /*25c0*/  PRMT R11, R164, 0x8880, RZ ;  /* 0x00008880a40b7816 */ /* 0x002fca00000000ff */
[----:B------:R-:W-:-:S07]  /*25d0*/  IMAD R10, R11, R152, RZ ;  /* 0x000000980b0a7224 */ /* 0x000fce00078e02ff */
.L_x_47:
[----:B------:R-:W-:Y:S05]  /*25e0*/  BSYNC B1 ;  /* 0x0000000000017941 */ /* 0x000fea0003800000 */
.L_x_46:
[----:B-1----:R-:W-:Y:S01]  /*25f0*/  @!P4 IMAD R11, R28, R153, R10 ;  /* 0x000000991c0bc224 */ /* 0x002fe200078e020a */
[----:B------:R-:W-:Y:S04]  /*2600*/  BSSY B1, `(.L_x_48) ;  /* 0x0000006000017945 */ /* 0x000fe80003800000 */
[----:B------:R1:W-:Y:S01]  /*2610*/  @!P4 STG.E.U8 desc[UR36][R4.64+0x8], R11 ;  /* 0x0000080b0400c986 */ /* 0x0003e2000c101124 */
[----:B------:R-:W-:Y:S05]  /*2620*/  @P2 BRA `(.L_x_49) ;  /* 0x00000000000c2947 */ /* 0x000fea0003800000 */
[----:B------:R-:W1:Y:S02]  /*2630*/  LDG.E.U8 R164, desc[UR36][R2.64+0x9] ;  /* 0x0000092402a47981 */ /* 0x000e64000c1e1100 */
[----:B-1----:R-:W-:-:S05]  /*2640*/  PRMT R11, R164, 0x8880, RZ ;  /* 0x00008880a40b7816 */ /* 0x002fca00000000ff */
[----:B------:R-:W-:-:S07]  /*2650*/  IMAD R10, R11, R152, RZ ;  /* 0x000000980b0a7224 */ /* 0x000fce00078e02ff */
.L_x_49:
[----:B------:R-:W-:Y:S05]  /*2660*/  BSYNC B1 ;  /* 0x0000000000017941 */ /* 0x000fea0003800000 */
.L_x_48:
[C---:B------:R-:W-:Y:S01]  /*2670*/  ISETP.LT.OR P4, PT, R0.reuse, 0x9, !P0 ;  /* 0x000000090000780c */ /* 0x040fe20004781670 */
[----:B------:R-:W-:Y:S01]  /*2680*/  @!P2 IMAD R29, R29, R153, R10 ;  /* 0x000000991d1da224 */ /* 0x000fe200078e020a */
[----:B------:R-:W-:Y:S01]  /*2690*/  BSSY B1, `(.L_x_50) ;  /* 0x0000009000017945 */ /* 0x000fe20003800000 */
[C---:B------:R-:W-:Y:S02]  /*26a0*/  ISETP.LT.OR P3, PT, R0.reuse, 0xa, !P0 ;  /* 0x0000000a0000780c */ /* 0x040fe40004761670 */
[C---:B------:R-:W-:Y:S01]  /*26b0*/  ISETP.LT.OR P5, PT, R0.reuse, 0x11, !P1 ;  /* 0x000000110000780c */ /* 0x040fe20004fa1670 */
[----:B------:R4:W-:Y:S01]  /*26c0*/  @!P2 STG.E.U8 desc[UR36][R4.64+0x9], R29 ;  /* 0x0000091d0400a986 */ /* 0x0009e2000c101124 */
[----:B------:R-:W-:-:S06]  /*26d0*/  ISETP.LT.OR P2, PT, R0, 0x12, !P1 ;  /* 0x000000120000780c */ /* 0x000fcc0004f41670 */
[----:B------:R-:W-:Y:S07]  /*26e0*/  @P4 BRA `(.L_x_51) ;  /* 0x00000000000c4947 */ /* 0x000fee0003800000 */
[----:B------:R-:W1:Y:S02]  /*26f0*/  LDG.E.U8 R164, desc[UR36][R8.64+0x8] ;  /* 0x0000082408a47981 */ /* 0x000e64000c1e1100 */
[----:B-1----:R-:W-:-:S05]  /*2700*/  PRMT R11, R164, 0x8880, RZ ;  /* 0x00008880a40b7816 */ /* 0x002fca00000000ff */
[----:B------:R-:W-:-:S07]  /*2710*/  IMAD R10, R11, R152, RZ ;  /* 0x000000980b0a7224 */ /* 0x000fce00078e02ff */
.L_x_51:
[----:B------:R-:W-:Y:S05]  /*2720*/  BSYNC B1 ;  /* 0x0000000000017941 */ /* 0x000fea0003800000 */
.L_x_50:
[----:B-1----:R-:W-:Y:S01]  /*2730*/  @!P4 IMAD R11, R30, R153, R10 ;  /* 0x000000991e0bc224 */ /* 0x002fe200078e020a */
[----:B------:R-:W-:Y:S04]  /*2740*/  BSSY B1, `(.L_x_52) ;  /* 0x0000006000017945 */ /* 0x000fe80003800000 */
[----:B------:R1:W-:Y:S01]  /*2750*/  @!P4 STG.E.U8 desc[UR36][R6.64+0x8], R11 ;  /* 0x0000080b0600c986 */ /* 0x0003e2000c101124 */
[----:B------:R-:W-:Y:S05]  /*2760*/  @P3 BRA `(.L_x_53) ;  /* 0x00000000000c3947 */ /* 0x000fea0003800000 */
[----:B------:R-:W1:Y:S02]  /*2770*/  LDG.E.U8 R164, desc[UR36][R8.64+0x9] ;  /* 0x0000092408a47981 */ /* 0x000e64000c1e1100 */
[----:B-1----:R-:W-:-:S05]  /*2780*/  PRMT R11, R164, 0x8880, RZ ;  /* 0x00008880a40b7816 */ /* 0x002fca00000000ff */
[----:B------:R-:W-:-:S07]  /*2790*/  IMAD R10, R11, R152, RZ ;  /* 0x000000980b0a7224 */ /* 0x000fce00078e02ff */
.L_x_53:
[----:B------:R-:W-:Y:S05]  /*27a0*/  BSYNC B1 ;  /* 0x0000000000017941 */ /* 0x000fea0003800000 */
.L_x_52:
[----:B------:R-:W-:Y:S01]  /*27b0*/  @!P3 IMAD R31, R31, R153, R10 ;  /* 0x000000991f1fb224 */ /* 0x000fe200078e020a */
[----:B------:R-:W-:Y:S04]  /*27c0*/  BSSY B1, `(.L_x_54) ;  /* 0x0000006000017945 */ /* 0x000fe80003800000 */
[----:B------:R0:W-:Y:S01]  /*27d0*/  @!P3 STG.E.U8 desc[UR36][R6.64+0x9], R31 ;  /* 0x0000091f0600b986 */ /* 0x0001e2000c101124 */
[----:B------:R-:W-:Y:S05]  /*27e0*/  @P5 BRA `(.L_x_55) ;  /* 0x00000000000c5947 */ /* 0x000fea0003800000 */
[----:B------:R-:W1:Y:S02]  /*27f0*/  LDG.E.U8 R164, desc[UR36][R2.64+0x10] ;  /* 0x0000102402a47981 */ /* 0x000e64000c1e1100 */
[----:B-1----:R-:W-:-:S05]  /*2800*/  PRMT R11, R164, 0x8880, RZ ;  /* 0x00008880a40b7816 */ /* 0x002fca00000000ff */
[----:B------:R-:W-:-:S07]  /*2810*/  IMAD R10, R11, R152, RZ ;  /* 0x000000980b0a7224 */ /* 0x000fce00078e02ff */
.L_x_55:
[----:B------:R-:W-:Y:S05]  /*2820*/  BSYNC B1 ;  /* 0x0000000000017941 */ /* 0x000fea0003800000 */
.L_x_54:
[----:B-1----:R-:W-:Y:S01]  /*2830*/  @!P5 IMAD R11, R32, R153, R10 ;  /* 0x00000099200bd224 */ /* 0x002fe200078e020a */
[----:B------:R-:W-:Y:S04]  /*2840*/  BSSY B1, `(.L_x_56) ;  /* 0x0000006000017945 */ /* 0x000fe80003800000 */
[----:B------:R1:W-:Y:S01]  /*2850*/  @!P5 STG.E.U8 desc[UR36][R4.64+0x10], R11 ;  /* 0x0000100b0400d986 */ /* 0x0003e2000c101124 */
[----:B------:R-:W-:Y:S05]  /*2860*/  @P2 BRA `(.L_x_57) ;  /* 0x00000000000c2947 */ /* 0x000fea0003800000 */
[----:B------:R-:W1:Y:S02]  /*2870*/  LDG.E.U8 R164, desc[UR36][R2.64+0x11] ;  /* 0x0000112402a47981 */ /* 0x000e64000c1e1100 */
[----:B-1----:R-:W-:-:S05]  /*2880*/  PRMT R11, R164, 0x8880, RZ ;  /* 0x00008880a40b7816 */ /* 0x002fca00000000ff */
[----:B------:R-:W-:-:S07]  /*2890*/  IMAD R10, R11, R152, RZ ;  /* 0x000000980b0a7224 */ /* 0x000fce00078e02ff */
.L_x_57:
[----:B------:R-:W-:Y:S05]  /*28a0*/  BSYNC B1 ;  /* 0x0000000000017941 */ /* 0x000fea0003800000 */
.L_x_56:
        /* <DEDUP_REMOVED lines=11> */
.L_x_59:
[----:B------:R-:W-:Y:S05]  /*2960*/  BSYNC B1 ;  /* 0x0000000000017941 */ /* 0x000fea0003800000 */
.L_x_58:
[----:B-1----:R-:W-:Y:S01]  /*2970*/  @!P4 IMAD R11, R34, R153, R10 ;  /* 0x00000099220bc224 */ /* 0x002fe200078e020a */
[----:B------:R-:W-:Y:S04]  /*2980*/  BSSY B1, `(.L_x_60) ;  /* 0x0000006000017945 */ /* 0x000fe80003800000 */
[----:B------:R1:W-:Y:S01]  /*2990*/  @!P4 STG.E.U8 desc[UR36][R6.64+0x10], R11 ;  /* 0x0000100b0600c986 */ /* 0x0003e2000c101124 */
[----:B------:R-:W-:Y:S05]  /*29a0*/  @P3 BRA `(.L_x_61) ;  /* 0x00000000000c3947 */ /* 0x000fea0003800000 */
[----:B------:R-:W1:Y:S02]  /*29b0*/  LDG.E.U8 R164, desc[UR36][R8.64+0x11] ;  /* 0x0000112408a47981 */ /* 0x000e64000c1e1100 */
[----:B-1----:R-:W-:-:S05]  /*29c0*/  PRMT R11, R164, 0x8880, RZ ;  /* 0x00008880a40b7816 */ /* 0x002fca00000000ff */
[----:B------:R-:W-:-:S07]  /*29d0*/  IMAD R10, R11, R152, RZ ;  /* 0x000000980b0a7224 */ /* 0x000fce00078e02ff */
.L_x_61:
[----:B------:R-:W-:Y:S05]  /*29e0*/  BSYNC B1 ;  /* 0x0000000000017941 */ /* 0x000fea0003800000 */
.L_x_60:
[----:B------:R-:W-:Y:S01]  /*29f0*/  @!P3 IMAD R35, R35, R153, R10 ;  /* 0x000000992323b224 */ /* 0x000fe200078e020a */
[----:B------:R-:W-:Y:S04]  /*2a00*/  BSSY B1, `(.L_x_62) ;  /* 0x0000006000017945 */ /* 0x000fe80003800000 */
[----:B------:R0:W-:Y:S01]  /*2a10*/  @!P3 STG.E.U8 desc[UR36][R6.64+0x11], R35 ;  /* 0x000011230600b986 */ /* 0x0001e2000c101124 */
[----:B------:R-:W-:Y:S05]  /*2a20*/  @P5 BRA `(.L_x_63) ;  /* 0x00000000000c5947 */ /* 0x000fea0003800000 */
[----:B------:R-:W1:Y:S02]  /*2a30*/  LDG.E.U8 R164, desc[UR36][R2.64+0x18] ;  /* 0x0000182402a47981 */ /* 0x000e64000c1e1100 */
[----:B-1----:R-:W-:-:S05]  /*2a40*/  PRMT R11, R164, 0x8880, RZ ;  /* 0x00008880a40b7816 */ /* 0x002fca00000000ff */
[----:B------:R-:W-:-:S07]  /*2a50*/  IMAD R10, R11, R152, RZ ;  /* 0x000000980b0a7224 */ /* 0x000fce00078e02ff */
.L_x_63:
[----:B------:R-:W-:Y:S05]  /*2a60*/  BSYNC B1 ;  /* 0x0000000000017941 */ /* 0x000fea0003800000 */
.L_x_62:
[----:B-1----:R-:W-:Y:S01]  /*2a70*/  @!P5 IMAD R11, R36, R153, R10 ;  /* 0x00000099240bd224 */ /* 0x002fe200078e020a */
[----:B------:R-:W-:Y:S04]  /*2a80*/  BSSY B1, `(.L_x_64) ;  /* 0x0000006000017945 */ /* 0x000fe80003800000 */
[----:B------:R1:W-:Y:S01]  /*2a90*/  @!P5 STG.E.U8 desc[UR36][R4.64+0x18], R11 ;  /* 0x0000180b0400d986 */ /* 0x0003e2000c101124 */
[----:B------:R-:W-:Y:S05]  /*2aa0*/  @P2 BRA `(.L_x_65) ;  /* 0x00000000000c2947 */ /* 0x000fea0003800000 */
[----:B------:R-:W1:Y:S02]  /*2ab0*/  LDG.E.U8 R164, desc[UR36][R2.64+0x19] ;  /* 0x0000192402a47981 */ /* 0x000e64000c1e1100 */
[----:B-1----:R-:W-:-:S05]  /*2ac0*/  PRMT R11, R164, 0x8880, RZ ;  /* 0x00008880a40b7816 */ /* 0x002fca00000000ff */
[----:B------:R-:W-:-:S07]  /*2ad0*/  IMAD R10, R11, R152, RZ ;  /* 0x000000980b0a7224 */ /* 0x000fce00078e02ff */
.L_x_65:
[----:B------:R-:W-:Y:S05]  /*2ae0*/  BSYNC B1 ;  /* 0x0000000000017941 */ /* 0x000fea0003800000 */
.L_x_64:
        /* <DEDUP_REMOVED lines=11> */
.L_x_67:
[----:B------:R-:W-:Y:S05]  /*2ba0*/  BSYNC B1 ;  /* 0x0000000000017941 */ /* 0x000fea0003800000 */
.L_x_66:
[----:B-1----:R-:W-:Y:S01]  /*2bb0*/  @!P4 IMAD R11, R38, R153, R10 ;  /* 0x00000099260bc224 */ /* 0x002fe200078e020a */
[----:B------:R-:W-:Y:S04]  /*2bc0*/  BSSY B1, `(.L_x_68) ;  /* 0x0000006000017945 */ /* 0x000fe80003800000 */
[----:B------:R1:W-:Y:S01]  /*2bd0*/  @!P4 STG.E.U8 desc[UR36][R6.64+0x18], R11 ;  /* 0x0000180b0600c986 */ /* 0x0003e2000c101124 */
[----:B------:R-:W-:Y:S05]  /*2be0*/  @P3 BRA `(.L_x_69) ;  /* 0x00000000000c3947 */ /* 0x000fea0003800000 */
[----:B------:R-:W1:Y:S02]  /*2bf0*/  LDG.E.U8 R164, desc[UR36][R8.64+0x19] ;  /* 0x0000192408a47981 */ /* 0x000e64000c1e1100 */
[----:B-1----:R-:W-:-:S05]  /*2c00*/  PRMT R11, R164, 0x8880, RZ ;  /* 0x00008880a40b7816 */ /* 0x002fca00000000ff */
[----:B------:R-:W-:-:S07]  /*2c10*/  IMAD R10, R11, R152, RZ ;  /* 0x000000980b0a7224 */ /* 0x000fce00078e02ff */
.L_x_69:
[----:B------:R-:W-:Y:S05]  /*2c20*/  BSYNC B1 ;  /* 0x0000000000017941 */ /* 0x000fea0003800000 */
.L_x_68:
[----:B------:R-:W-:Y:S01]  /*2c30*/  @!P3 IMAD R39, R39, R153, R10 ;  /* 0x000000992727b224 */ /* 0x000fe200078e020a */
[----:B------:R-:W-:Y:S04]  /*2c40*/  BSSY B1, `(.L_x_70) ;  /* 0x0000006000017945 */ /* 0x000fe80003800000 */
[----:B------:R0:W-:Y:S01]  /*2c50*/  @!P3 STG.E.U8 desc[UR36][R6.64+0x19], R39 ;  /* 0x000019270600b986 */ /* 0x0001e2000c101124 */
[----:B------:R-:W-:Y:S05]  /*2c60*/  @P5 BRA `(.L_x_71) ;  /* 0x00000000000c5947 */ /* 0x000fea0003800000 */
[----:B------:R-:W1:Y:S02]  /*2c70*/  LDG.E.U8 R164, desc[UR36][R2.64+0x20] ;  /* 0x0000202402a47981 */ /* 0x000e64000c1e1100 */
[----:B-1----:R-:W-:-:S05]  /*2c80*/  PRMT R11, R164, 0x8880, RZ ;  /* 0x00008880a40b7816 */ /* 0x002fca00000000ff */
[----:B------:R-:W-:-:S07]  /*2c90*/  IMAD R10, R11, R152, RZ ;  /* 0x000000980b0a7224 */ /* 0x000fce00078e02ff */
.L_x_71:
[----:B------:R-:W-:Y:S05]  /*2ca0*/  BSYNC B1 ;  /* 0x0000000000017941 */ /* 0x000fea0003800000 */
.L_x_70:
[----:B-1----:R-:W-:Y:S01]  /*2cb0*/  @!P5 IMAD R11, R40, R153, R10 ;  /* 0x00000099280bd224 */ /* 0x002fe200078e020a */
[----:B------:R-:W-:Y:S04]  /*2cc0*/  BSSY B1, `(.L_x_72) ;  /* 0x0000006000017945 */ /* 0x000fe80003800000 */
[----:B------:R1:W-:Y:S01]  /*2cd0*/  @!P5 STG.E.U8 desc[UR36][R4.64+0x20], R11 ;  /* 0x0000200b0400d986 */ /* 0x0003e2000c101124 */
[----:B------:R-:W-:Y:S05]  /*2ce0*/  @P2 BRA `(.L_x_73) ;  /* 0x00000000000c2947 */ /* 0x000fea0003800000 */
[----:B------:R-:W1:Y:S02]  /*2cf0*/  LDG.E.U8 R164, desc[UR36][R2.64+0x21] ;  /* 0x0000212402a47981 */ /* 0x000e64000c1e1100 */
[----:B-1----:R-:W-:-:S05]  /*2d00*/  PRMT R11, R164, 0x8880, RZ ;  /* 0x00008880a40b7816 */ /* 0x002fca00000000ff */
[----:B------:R-:W-:-:S07]  /*2d10*/  IMAD R10, R11, R152, RZ ;  /* 0x000000980b0a7224 */ /* 0x000fce00078e02ff */
.L_x_73:
[----:B------:R-:W-:Y:S05]  /*2d20*/  BSYNC B1 ;  /* 0x0000000000017941 */ /* 0x000fea0003800000 */
.L_x_72:
        /* <DEDUP_REMOVED lines=11> */
.L_x_75:
[----:B------:R-:W-:Y:S05]  /*2de0*/  BSYNC B1 ;  /* 0x0000000000017941 */ /* 0x000fea0003800000 */
.L_x_74:
[----:B-1----:R-:W-:Y:S01]  /*2df0*/  @!P4 IMAD R11, R42, R153, R10 ;  /* 0x000000992a0bc224 */ /* 0x002fe200078e020a */
[----:B------:R-:W-:Y:S04]  /*2e00*/  BSSY B1, `(.L_x_76) ;  /* 0x0000006000017945 */ /* 0x000fe80003800000 */
[----:B------:R1:W-:Y:S01]  /*2e10*/  @!P4 STG.E.U8 desc[UR36][R6.64+0x20], R11 ;  /* 0x0000200b0600c986 */ /* 0x0003e2000c101124 */
[----:B------:R-:W-:Y:S05]  /*2e20*/  @P3 BRA `(.L_x_77) ;  /* 0x00000000000c3947 */ /* 0x000fea0003800000 */
[----:B------:R-:W1:Y:S02]  /*2e30*/  LDG.E.U8 R164, desc[UR36][R8.64+0x21] ;  /* 0x0000212408a47981 */ /* 0x000e64000c1e1100 */
[----:B-1----:R-:W-:-:S05]  /*2e40*/  PRMT R11, R164, 0x8880, RZ ;  /* 0x00008880a40b7816 */ /* 0x002fca00000000ff */
[----:B------:R-:W-:-:S07]  /*2e50*/  IMAD R10, R11, R152, RZ ;  /* 0x000000980b0a7224 */ /* 0x000fce00078e02ff */
.L_x_77:
[----:B------:R-:W-:Y:S05]  /*2e60*/  BSYNC B1 ;  /* 0x0000000000017941 */ /* 0x000fea0003800000 */
.L_x_76:
[----:B------:R-:W-:Y:S01]  /*2e70*/  @!P3 IMAD R43, R43, R153, R10 ;  /* 0x000000992b2bb224 */ /* 0x000fe200078e020a */
[----:B------:R-:W-:Y:S04]  /*2e80*/  BSSY B1, `(.L_x_78) ;  /* 0x0000006000017945 */ /* 0x000fe80003800000 */
[----:B------:R0:W-:Y:S01]  /*2e90*/  @!P3 STG.E.U8 desc[UR36][R6.64+0x21], R43 ;  /* 0x0000212b0600b986 */ /* 0x0001e2000c101124 */
[----:B------:R-:W-:Y:S05]  /*2ea0*/  @P5 BRA `(.L_x_79) ;  /* 0x00000000000c5947 */ /* 0x000fea0003800000 */
[----:B------:R-:W1:Y:S02]  /*2eb0*/  LDG.E.U8 R164, desc[UR36][R2.64+0x28] ;  /* 0x0000282402a47981 */ /* 0x000e64000c1e1100 */
[----:B-1----:R-:W-:-:S05]  /*2ec0*/  PRMT R11, R164, 0x8880, RZ ;  /* 0x00008880a40b7816 */ /* 0x002fca00000000ff */
[----:B------:R-:W-:-:S07]  /*2ed0*/  IMAD R10, R11, R152, RZ ;  /* 0x000000980b0a7224 */ /* 0x000fce00078e02ff */
.L_x_79:
[----:B------:R-:W-:Y:S05]  /*2ee0*/  BSYNC B1 ;  /* 0x0000000000017941 */ /* 0x000fea0003800000 */
.L_x_78:
[----:B-1----:R-:W-:Y:S01]  /*2ef0*/  @!P5 IMAD R11, R44, R153, R10 ;  /* 0x000000992c0bd224 */ /* 0x002fe200078e020a */
[----:B------:R-:W-:Y:S04]  /*2f00*/  BSSY B1, `(.L_x_80) ;  /* 0x0000006000017945 */ /* 0x000fe80003800000 */
[----:B------:R1:W-:Y:S01]  /*2f10*/  @!P5 STG.E.U8 desc[UR36][R4.64+0x28], R11 ;  /* 0x0000280b0400d986 */ /* 0x0003e2000c101124 */
[----:B------:R-:W-:Y:S05]  /*2f20*/  @P2 BRA `(.L_x_81) ;  /* 0x00000000000c2947 */ /* 0x000fea0003800000 */
[----:B------:R-:W1:Y:S02]  /*2f30*/  LDG.E.U8 R164, desc[UR36][R2.64+0x29] ;  /* 0x0000292402a47981 */ /* 0x000e64000c1e1100 */
[----:B-1----:R-:W-:-:S05]  /*2f40*/  PRMT R11, R164, 0x8880, RZ ;  /* 0x00008880a40b7816 */ /* 0x002fca00000000ff */
[----:B------:R-:W-:-:S07]  /*2f50*/  IMAD R10, R11, R152, RZ ;  /* 0x000000980b0a7224 */ /* 0x000fce00078e02ff */
.L_x_81:
[----:B------:R-:W-:Y:S05]  /*2f60*/  BSYNC B1 ;  /* 0x0000000000017941 */ /* 0x000fea0003800000 */
.L_x_80:
        /* <DEDUP_REMOVED lines=11> */
.L_x_83:
[----:B------:R-:W-:Y:S05]  /*3020*/  BSYNC B1 ;  /* 0x0000000000017941 */ /* 0x000fea0003800000 */
.L_x_82:
[----:B-1----:R-:W-:Y:S01]  /*3030*/  @!P4 IMAD R11, R46, R153, R10 ;  /* 0x000000992e0bc224 */ /* 0x002fe200078e020a */
[----:B------:R-:W-:Y:S04]  /*3040*/  BSSY B1, `(.L_x_84) ;  /* 0x0000006000017945 */ /* 0x000fe80003800000 */
[----:B------:R1:W-:Y:S01]  /*3050*/  @!P4 STG.E.U8 desc[UR36][R6.64+0x28], R11 ;  /* 0x0000280b0600c986 */ /* 0x0003e2000c101124 */
[----:B------:R-:W-:Y:S05]  /*3060*/  @P3 BRA `(.L_x_85) ;  /* 0x00000000000c3947 */ /* 0x000fea0003800000 */
[----:B------:R-:W1:Y:S02]  /*3070*/  LDG.E.U8 R164, desc[UR36][R8.64+0x29] ;  /* 0x0000292408a47981 */ /* 0x000e64000c1e1100 */
[----:B-1----:R-:W-:-:S05]  /*3080*/  PRMT R11, R164, 0x8880, RZ ;  /* 0x00008880a40b7816 */ /* 0x002fca00000000ff */
[----:B------:R-:W-:-:S07]  /*3090*/  IMAD R10, R11, R152, RZ ;  /* 0x000000980b0a7224 */ /* 0x000fce00078e02ff */
.L_x_85:
[----:B------:R-:W-:Y:S05]  /*30a0*/  BSYNC B1 ;  /* 0x0000000000017941 */ /* 0x000fea0003800000 */
.L_x_84:
[----:B------:R-:W-:Y:S01]  /*30b0*/  @!P3 IMAD R47, R47, R153, R10 ;  /* 0x000000992f2fb224 */ /* 0x000fe200078e020a */
[----:B------:R-:W-:Y:S04]  /*30c0*/  BSSY B1, `(.L_x_86) ;  /* 0x0000006000017945 */ /* 0x000fe80003800000 */
[----:B------:R0:W-:Y:S01]  /*30d0*/  @!P3 STG.E.U8 desc[UR36][R6.64+0x29], R47 ;  /* 0x0000292f0600b986 */ /* 0x0001e2000c101124 */
[----:B------:R-:W-:Y:S05]  /*30e0*/  @P5 BRA `(.L_x_87) ;  /* 0x00000000000c5947 */ /* 0x000fea0003800000 */
[----:B------:R-:W1:Y:S02]  /*30f0*/  LDG.E.U8 R164, desc[UR36][R2.64+0x30] ;  /* 0x0000302402a47981 */ /* 0x000e64000c1e1100 */
[----:B-1----:R-:W-:-:S05]  /*3100*/  PRMT R11, R164, 0x8880, RZ ;  /* 0x00008880a40b7816 */ /* 0x002fca00000000ff */
[----:B------:R-:W-:-:S07]  /*3110*/  IMAD R10, R11, R152, RZ ;  /* 0x000000980b0a7224 */ /* 0x000fce00078e02ff */
.L_x_87:
[----:B------:R-:W-:Y:S05]  /*3120*/  BSYNC B1 ;  /* 0x0000000000017941 */ /* 0x000fea0003800000 */
.L_x_86:
[----:B-1----:R-:W-:Y:S01]  /*3130*/  @!P5 IMAD R11, R48, R153, R10 ;  /* 0x00000099300bd224 */ /* 0x002fe200078e020a */
[----:B------:R-:W-:Y:S04]  /*3140*/  BSSY B1, `(.L_x_88) ;  /* 0x0000006000017945 */ /* 0x000fe80003800000 */
[----:B------:R1:W-:Y:S01]  /*3150*/  @!P5 STG.E.U8 desc[UR36][R4.64+0x30], R11 ;  /* 0x0000300b0400d986 */ /* 0x0003e2000c101124 */
[----:B------:R-:W-:Y:S05]  /*3160*/  @P2 BRA `(.L_x_89) ;  /* 0x00000000000c2947 */ /* 0x000fea0003800000 */
[----:B------:R-:W1:Y:S02]  /*3170*/  LDG.E.U8 R164, desc[UR36][R2.64+0x31] ;  /* 0x0000312402a47981 */ /* 0x000e64000c1e1100 */
[----:B-1----:R-:W-:-:S05]  /*3180*/  PRMT R11, R164, 0x8880, RZ ;  /* 0x00008880a40b7816 */ /* 0x002fca00000000ff */
[----:B------:R-:W-:-:S07]  /*3190*/  IMAD R10, R11, R152, RZ ;  /* 0x000000980b0a7224 */ /* 0x000fce00078e02ff */
.L_x_89:
[----:B------:R-:W-:Y:S05]  /*31a0*/  BSYNC B1 ;  /* 0x0000000000017941 */ /* 0x000fea0003800000 */
.L_x_88:
        /* <DEDUP_REMOVED lines=11> */
.L_x_91:
[----:B------:R-:W-:Y:S05]  /*3260*/  BSYNC B1 ;  /* 0x0000000000017941 */ /* 0x000fea0003800000 */
.L_x_90:
[----:B-1----:R-:W-:Y:S01]  /*3270*/  @!P4 IMAD R11, R50, R153, R10 ;  /* 0x00000099320bc224 */ /* 0x002fe200078e020a */
[----:B------:R-:W-:Y:S04]  /*3280*/  BSSY B1, `(.L_x_92) ;  /* 0x0000006000017945 */ /* 0x000fe80003800000 */
[----:B------:R1:W-:Y:S01]  /*3290*/  @!P4 STG.E.U8 desc[UR36][R6.64+0x30], R11 ;  /* 0x0000300b0600c986 */ /* 0x0003e2000c101124 */
[----:B------:R-:W-:Y:S05]  /*32a0*/  @P3 BRA `(.L_x_93) ;  /* 0x00000000000c3947 */ /* 0x000fea0003800000 */
[----:B------:R-:W1:Y:S02]  /*32b0*/  LDG.E.U8 R164, desc[UR36][R8.64+0x31] ;  /* 0x0000312408a47981 */ /* 0x000e64000c1e1100 */
[----:B-1----:R-:W-:-:S05]  /*32c0*/  PRMT R11, R164, 0x8880, RZ ;  /* 0x00008880a40b7816 */ /* 0x002fca00000000ff */
[----:B------:R-:W-:-:S07]  /*32d0*/  IMAD R10, R11, R152, RZ ;  /* 0x000000980b0a7224 */ /* 0x000fce00078e02ff */
.L_x_93:
[----:B------:R-:W-:Y:S05]  /*32e0*/  BSYNC B1 ;  /* 0x0000000000017941 */ /* 0x000fea0003800000 */
.L_x_92:
[----:B------:R-:W-:Y:S01]  /*32f0*/  @!P3 IMAD R51, R51, R153, R10 ;  /* 0x000000993333b224 */ /* 0x000fe200078e020a */
[----:B------:R-:W-:Y:S04]  /*3300*/  BSSY B1, `(.L_x_94) ;  /* 0x0000006000017945 */ /* 0x000fe80003800000 */
[----:B------:R0:W-:Y:S01]  /*3310*/  @!P3 STG.E.U8 desc[UR36][R6.64+0x31], R51 ;  /* 0x000031330600b986 */ /* 0x0001e2000c101124 */
[----:B------:R-:W-:Y:S05]  /*3320*/  @P5 BRA `(.L_x_95) ;  /* 0x00000000000c5947 */ /* 0x000fea0003800000 */
[----:B------:R-:W1:Y:S02]  /*3330*/  LDG.E.U8 R164, desc[UR36][R2.64+0x38] ;  /* 0x0000382402a47981 */ /* 0x000e64000c1e1100 */
[----:B-1----:R-:W-:-:S05]  /*3340*/  PRMT R11, R164, 0x8880, RZ ;  /* 0x00008880a40b7816 */ /* 0x002fca00000000ff */
[----:B------:R-:W-:-:S07]  /*3350*/  IMAD R10, R11, R152, RZ ;  /* 0x000000980b0a7224 */ /* 0x000fce00078e02ff */
.L_x_95:
[----:B------:R-:W-:Y:S05]  /*3360*/  BSYNC B1 ;  /* 0x0000000000017941 */ /* 0x000fea0003800000 */
.L_x_94:
[----:B-1----:R-:W-:Y:S01]  /*3370*/  @!P5 IMAD R11, R52, R153, R10 ;  /* 0x00000099340bd224 */ /* 0x002fe200078e020a */
[----:B------:R-:W-:Y:S04]  /*3380*/  BSSY B1, `(.L_x_96) ;  /* 0x0000006000017945 */ /* 0x000fe80003800000 */
[----:B------:R1:W-:Y:S01]  /*3390*/  @!P5 STG.E.U8 desc[UR36][R4.64+0x38], R11 ;  /* 0x0000380b0400d986 */ /* 0x0003e2000c101124 */
[----:B------:R-:W-:Y:S05]  /*33a0*/  @P2 BRA `(.L_x_97) ;  /* 0x00000000000c2947 */ /* 0x000fea0003800000 */
[----:B------:R-:W1:Y:S02]  /*33b0*/  LDG.E.U8 R164, desc[UR36][R2.64+0x39] ;  /* 0x0000392402a47981 */ /* 0x000e64000c1e1100 */
[----:B-1----:R-:W-:-:S05]  /*33c0*/  PRMT R11, R164, 0x8880, RZ ;  /* 0x00008880a40b7816 */ /* 0x002fca00000000ff */
[----:B------:R-:W-:-:S07]  /*33d0*/  IMAD R10, R11, R152, RZ ;  /* 0x000000980b0a7224 */ /* 0x000fce00078e02ff */
.L_x_97:
[----:B------:R-:W-:Y:S05]  /*33e0*/  BSYNC B1 ;  /* 0x0000000000017941 */ /* 0x000fea0003800000 */
.L_x_96:
        /* <DEDUP_REMOVED lines=11> */
.L_x_99:
[----:B------:R-:W-:Y:S05]  /*34a0*/  BSYNC B1 ;  /* 0x0000000000017941 */ /* 0x000fea0003800000 */
.L_x_98:
[----:B-1----:R-:W-:Y:S01]  /*34b0*/  @!P4 IMAD R11, R54, R153, R10 ;  /* 0x00000099360bc224 */ /* 0x002fe200078e020a */
[----:B------:R-:W-:Y:S04]  /*34c0*/  BSSY B1, `(.L_x_100) ;  /* 0x0000006000017945 */ /* 0x000fe80003800000 */
[----:B------:R1:W-:Y:S01]  /*34d0*/  @!P4 STG.E.U8 desc[UR36][R6.64+0x38], R11 ;  /* 0x0000380b0600c986 */ /* 0x0003e2000c101124 */
[----:B------:R-:W-:Y:S05]  /*34e0*/  @P3 BRA `(.L_x_101) ;  /* 0x00000000000c3947 */ /* 0x000fea0003800000 */
[----:B------:R-:W1:Y:S02]  /*34f0*/  LDG.E.U8 R164, desc[UR36][R8.64+0x39] ;  /* 0x0000392408a47981 */ /* 0x000e64000c1e1100 */
[----:B-1----:R-:W-:-:S05]  /*3500*/  PRMT R11, R164, 0x8880, RZ ;  /* 0x00008880a40b7816 */ /* 0x002fca00000000ff */
[----:B------:R-:W-:-:S07]  /*3510*/  IMAD R10, R11, R152, RZ ;  /* 0x000000980b0a7224 */ /* 0x000fce00078e02ff */
.L_x_101:
[----:B------:R-:W-:Y:S05]  /*3520*/  BSYNC B1 ;  /* 0x0000000000017941 */ /* 0x000fea0003800000 */
.L_x_100:
[----:B------:R-:W-:Y:S01]  /*3530*/  @!P3 IMAD R55, R55, R153, R10 ;  /* 0x000000993737b224 */ /* 0x000fe200078e020a */
[----:B------:R-:W-:Y:S04]  /*3540*/  BSSY B1, `(.L_x_102) ;  /* 0x0000006000017945 */ /* 0x000fe80003800000 */
[----:B------:R0:W-:Y:S01]  /*3550*/  @!P3 STG.E.U8 desc[UR36][R6.64+0x39], R55 ;  /* 0x000039370600b986 */ /* 0x0001e2000c101124 */
[----:B------:R-:W-:Y:S05]  /*3560*/  @P5 BRA `(.L_x_103) ;  /* 0x00000000000c5947 */ /* 0x000fea0003800000 */
[----:B------:R-:W1:Y:S02]  /*3570*/  LDG.E.U8 R164, desc[UR36][R2.64+0x40] ;  /* 0x0000402402a47981 */ /* 0x000e64000c1e1100 */
[----:B-1----:R-:W-:-:S05]  /*3580*/  PRMT R11, R164, 0x8880, RZ ;  /* 0x00008880a40b7816 */ /* 0x002fca00000000ff */
[----:B------:R-:W-:-:S07]  /*3590*/  IMAD R10, R11, R152, RZ ;  /* 0x000000980b0a7224 */ /* 0x000fce00078e02ff */
.L_x_103:
[----:B------:R-:W-:Y:S05]  /*35a0*/  BSYNC B1 ;  /* 0x0000000000017941 */ /* 0x000fea0003800000 */
.L_x_102:
[----:B-1----:R-:W-:Y:S01]  /*35b0*/  @!P5 IMAD R11, R56, R153, R10 ;  /* 0x00000099380bd224 */ /* 0x002fe200078e020a */
[----:B------:R-:W-:Y:S04]  /*35c0*/  BSSY B1, `(.L_x_104) ;  /* 0x0000006000017945 */ /* 0x000fe80003800000 */
[----:B------:R1:W-:Y:S01]  /*35d0*/  @!P5 STG.E.U8 desc[UR36][R4.64+0x40], R11 ;  /* 0x0000400b0400d986 */ /* 0x0003e2000c101124 */
[----:B------:R-:W-:Y:S05]  /*35e0*/  @P2 BRA `(.L_x_105) ;  /* 0x00000000000c2947 */ /* 0x000fea0003800000 */
[----:B------:R-:W1:Y:S02]  /*35f0*/  LDG.E.U8 R164, desc[UR36][R2.64+0x41] ;  /* 0x0000412402a47981 */ /* 0x000e64000c1e1100 */
[----:B-1----:R-:W-:-:S05]  /*3600*/  PRMT R11, R164, 0x8880, RZ ;  /* 0x00008880a40b7816 */ /* 0x002fca00000000ff */
[----:B------:R-:W-:-:S07]  /*3610*/  IMAD R10, R11, R152, RZ ;  /* 0x000000980b0a7224 */ /* 0x000fce00078e02ff */
.L_x_105:
[----:B------:R-:W-:Y:S05]  /*3620*/  BSYNC B1 ;  /* 0x0000000000017941 */ /* 0x000fea0003800000 */
.L_x_104:
        /* <DEDUP_REMOVED lines=11> */
.L_x_107:
[----:B------:R-:W-:Y:S05]  /*36e0*/  BSYNC B1 ;  /* 0x0000000000017941 */ /* 0x000fea0003800000 */
.L_x_106:
[----:B-1----:R-:W-:Y:S01]  /*36f0*/  @!P4 IMAD R11, R58, R153, R10 ;  /* 0x000000993a0bc224 */ /* 0x002fe200078e020a */
[----:B------:R-:W-:Y:S04]  /*3700*/  BSSY B1, `(.L_x_108) ;  /* 0x0000006000017945 */ /* 0x000fe80003800000 */
[----:B------:R1:W-:Y:S01]  /*3710*/  @!P4 STG.E.U8 desc[UR36][R6.64+0x40], R11 ;  /* 0x0000400b0600c986 */ /* 0x0003e2000c101124 */
[----:B------:R-:W-:Y:S05]  /*3720*/  @P3 BRA `(.L_x_109) ;  /* 0x00000000000c3947 */ /* 0x000fea0003800000 */
[----:B------:R-:W1:Y:S02]  /*3730*/  LDG.E.U8 R164, desc[UR36][R8.64+0x41] ;  /* 0x0000412408a47981 */ /* 0x000e64000c1e1100 */
[----:B-1----:R-:W-:-:S05]  /*3740*/  PRMT R11, R164, 0x8880, RZ ;  /* 0x00008880a40b7816 */ /* 0x002fca00000000ff */
[----:B------:R-:W-:-:S07]  /*3750*/  IMAD R10, R11, R152, RZ ;  /* 0x000000980b0a7224 */ /* 0x000fce00078e02ff */
.L_x_109:
[----:B------:R-:W-:Y:S05]  /*3760*/  BSYNC B1 ;  /* 0x0000000000017941 */ /* 0x000fea0003800000 */
.L_x_108:
[----:B------:R-:W-:Y:S01]  /*3770*/  @!P3 IMAD R59, R59, R153, R10 ;  /* 0x000000993b3bb224 */ /* 0x000fe200078e020a */
[----:B------:R-:W-:Y:S04]  /*3780*/  BSSY B1, `(.L_x_110) ;  /* 0x0000006000017945 */ /* 0x000fe80003800000 */
[----:B------:R0:W-:Y:S01]  /*3790*/  @!P3 STG.E.U8 desc[UR36][R6.64+0x41], R59 ;  /* 0x0000413b0600b986 */ /* 0x0001e2000c101124 */
[----:B------:R-:W-:Y:S05]  /*37a0*/  @P5 BRA `(.L_x_111) ;  /* 0x00000000000c5947 */ /* 0x000fea0003800000 */
[----:B------:R-:W1:Y:S02]  /*37b0*/  LDG.E.U8 R164, desc[UR36][R2.64+0x48] ;  /* 0x0000482402a47981 */ /* 0x000e64000c1e1100 */
[----:B-1----:R-:W-:-:S05]  /*37c0*/  PRMT R11, R164, 0x8880, RZ ;  /* 0x00008880a40b7816 */ /* 0x002fca00000000ff */
[----:B------:R-:W-:-:S07]  /*37d0*/  IMAD R10, R11, R152, RZ ;  /* 0x000000980b0a7224 */ /* 0x000fce00078e02ff */
.L_x_111:
[----:B------:R-:W-:Y:S05]  /*37e0*/  BSYNC B1 ;  /* 0x0000000000017941 */ /* 0x000fea0003800000 */
.L_x_110:
[----:B-1----:R-:W-:Y:S01]  /*37f0*/  @!P5 IMAD R11, R60, R153, R10 ;  /* 0x000000993c0bd224 */ /* 0x002fe200078e020a */
[----:B------:R-:W-:Y:S04]  /*3800*/  BSSY B1, `(.L_x_112) ;  /* 0x0000006000017945 */ /* 0x000fe80003800000 */
[----:B------:R1:W-:Y:S01]  /*3810*/  @!P5 STG.E.U8 desc[UR36][R4.64+0x48], R11 ;  /* 0x0000480b0400d986 */ /* 0x0003e2000c101124 */
[----:B------:R-:W-:Y:S05]  /*3820*/  @P2 BRA `(.L_x_113) ;  /* 0x00000000000c2947 */ /* 0x000fea0003800000 */
[----:B------:R-:W1:Y:S02]  /*3830*/  LDG.E.U8 R164, desc[UR36][R2.64+0x49] ;  /* 0x0000492402a47981 */ /* 0x000e64000c1e1100 */
[----:B-1----:R-:W-:-:S05]  /*3840*/  PRMT R11, R164, 0x8880, RZ ;  /* 0x00008880a40b7816 */ /* 0x002fca00000000ff */
[----:B------:R-:W-:-:S07]  /*3850*/  IMAD R10, R11, R152, RZ ;  /* 0x000000980b0a7224 */ /* 0x000fce00078e02ff */
.L_x_113:
[----:B------:R-:W-:Y:S05]  /*3860*/  BSYNC B1 ;  /* 0x0000000000017941 */ /* 0x000fea0003800000 */
.L_x_112:
        /* <DEDUP_REMOVED lines=11> */
.L_x_115:
[----:B------:R-:W-:Y:S05]  /*3920*/  BSYNC B1 ;  /* 0x0000000000017941 */ /* 0x000fea0003800000 */
.L_x_114:
[----:B-1----:R-:W-:Y:S01]  /*3930*/  @!P4 IMAD R11, R62, R153, R10 ;  /* 0x000000993e0bc224 */ /* 0x002fe200078e020a */
[----:B------:R-:W-:Y:S04]  /*3940*/  BSSY B1, `(.L_x_116) ;  /* 0x0000006000017945 */ /* 0x000fe80003800000 */
[----:B------:R1:W-:Y:S01]  /*3950*/  @!P4 STG.E.U8 desc[UR36][R6.64+0x48], R11 ;  /* 0x0000480b0600c986 */ /* 0x0003e2000c101124 */
[----:B------:R-:W-:Y:S05]  /*3960*/  @P3 BRA `(.L_x_117) ;  /* 0x00000000000c3947 */ /* 0x000fea0003800000 */
[----:B------:R-:W1:Y:S02]  /*3970*/  LDG.E.U8 R164, desc[UR36][R8.64+0x49] ;  /* 0x0000492408a47981 */ /* 0x000e64000c1e1100 */
[----:B-1----:R-:W-:-:S05]  /*3980*/  PRMT R11, R164, 0x8880, RZ ;  /* 0x00008880a40b7816 */ /* 0x002fca00000000ff */
[----:B------:R-:W-:-:S07]  /*3990*/  IMAD R10, R11, R152, RZ ;  /* 0x000000980b0a7224 */ /* 0x000fce00078e02ff */
.L_x_117:
[----:B------:R-:W-:Y:S05]  /*39a0*/  BSYNC B1 ;  /* 0x0000000000017941 */ /* 0x000fea0003800000 */
.L_x_116:
[----:B------:R-:W-:Y:S01]  /*39b0*/  @!P3 IMAD R63, R63, R153, R10 ;  /* 0x000000993f3fb224 */ /* 0x000fe200078e020a */
[----:B------:R-:W-:Y:S04]  /*39c0*/  BSSY B1, `(.L_x_118) ;  /* 0x0000006000017945 */ /* 0x000fe80003800000 */
[----:B------:R0:W-:Y:S01]  /*39d0*/  @!P3 STG.E.U8 desc[UR36][R6.64+0x49], R63 ;  /* 0x0000493f0600b986 */ /* 0x0001e2000c101124 */
[----:B------:R-:W-:Y:S05]  /*39e0*/  @P5 BRA `(.L_x_119) ;  /* 0x00000000000c5947 */ /* 0x000fea0003800000 */
[----:B------:R-:W1:Y:S02]  /*39f0*/  LDG.E.U8 R164, desc[UR36][R2.64+0x50] ;  /* 0x0000502402a47981 */ /* 0x000e64000c1e1100 */
[----:B-1----:R-:W-:-:S05]  /*3a00*/  PRMT R11, R164, 0x8880, RZ ;  /* 0x00008880a40b7816 */ /* 0x002fca00000000ff */
[----:B------:R-:W-:-:S07]  /*3a10*/  IMAD R10, R11, R152, RZ ;  /* 0x000000980b0a7224 */ /* 0x000fce00078e02ff */
.L_x_119:
[----:B------:R-:W-:Y:S05]  /*3a20*/  BSYNC B1 ;  /* 0x0000000000017941 */ /* 0x000fea0003800000 */
.L_x_118:
[----:B-1----:R-:W-:Y:S01]  /*3a30*/  @!P5 IMAD R11, R64, R153, R10 ;  /* 0x00000099400bd224 */ /* 0x002fe200078e020a */
[----:B------:R-:W-:Y:S04]  /*3a40*/  BSSY B1, `(.L_x_120) ;  /* 0x0000006000017945 */ /* 0x000fe80003800000 */
[----:B------:R1:W-:Y:S01]  /*3a50*/  @!P5 STG.E.U8 desc[UR36][R4.64+0x50], R11 ;  /* 0x0000500b0400d986 */ /* 0x0003e2000c101124 */
[----:B------:R-:W-:Y:S05]  /*3a60*/  @P2 BRA `(.L_x_121) ;  /* 0x00000000000c2947 */ /* 0x000fea0003800000 */
[----:B------:R-:W1:Y:S02]  /*3a70*/  LDG.E.U8 R164, desc[UR36][R2.64+0x51] ;  /* 0x0000512402a47981 */ /* 0x000e64000c1e1100 */
[----:B-1----:R-:W-:-:S05]  /*3a80*/  PRMT R11, R164, 0x8880, RZ ;  /* 0x00008880a40b7816 */ /* 0x002fca00000000ff */
[----:B------:R-:W-:-:S07]  /*3a90*/  IMAD R10, R11, R152, RZ ;  /* 0x000000980b0a7224 */ /* 0x000fce00078e02ff */
.L_x_121:
[----:B------:R-:W-:Y:S05]  /*3aa0*/  BSYNC B1 ;  /* 0x0000000000017941 */ /* 0x000fea0003800000 */
.L_x_120:
        /* <DEDUP_REMOVED lines=11> */
.L_x_123:
[----:B------:R-:W-:Y:S05]  /*3b60*/  BSYNC B1 ;  /* 0x0000000000017941 */ /* 0x000fea0003800000 */
.L_x_122:
[----:B-1----:R-:W-:Y:S01]  /*3b70*/  @!P4 IMAD R11, R66, R153, R10 ;  /* 0x00000099420bc224 */ /* 0x002fe200078e020a */
[----:B------:R-:W-:Y:S04]  /*3b80*/  BSSY B1, `(.L_x_124) ;  /* 0x0000006000017945 */ /* 0x000fe80003800000 */
[----:B------:R1:W-:Y:S01]  /*3b90*/  @!P4 STG.E.U8 desc[UR36][R6.64+0x50], R11 ;  /* 0x0000500b0600c986 */ /* 0x0003e2000c101124 */
[----:B------:R-:W-:Y:S05]  /*3ba0*/  @P3 BRA `(.L_x_125) ;  /* 0x00000000000c3947 */ /* 0x000fea0003800000 */
[----:B------:R-:W1:Y:S02]  /*3bb0*/  LDG.E.U8 R164, desc[UR36][R8.64+0x51] ;  /* 0x0000512408a47981 */ /* 0x000e64000c1e1100 */
[----:B-1----:R-:W-:-:S05]  /*3bc0*/  PRMT R11, R164, 0x8880, RZ ;  /* 0x00008880a40b7816 */ /* 0x002fca00000000ff */
[----:B------:R-:W-:-:S07]  /*3bd0*/  IMAD R10, R11, R152, RZ ;  /* 0x000000980b0a7224 */ /* 0x000fce00078e02ff */
.L_x_125:
[----:B------:R-:W-:Y:S05]  /*3be0*/  BSYNC B1 ;  /* 0x0000000000017941 */ /* 0x000fea0003800000 */
.L_x_124:
[----:B------:R-:W-:Y:S01]  /*3bf0*/  @!P3 IMAD R67, R67, R153, R10 ;  /* 0x000000994343b224 */ /* 0x000fe200078e020a */
[----:B------:R-:W-:Y:S04]  /*3c00*/  BSSY B1, `(.L_x_126) ;  /* 0x0000006000017945 */ /* 0x000fe80003800000 */
[----:B------:R0:W-:Y:S01]  /*3c10*/  @!P3 STG.E.U8 desc[UR36][R6.64+0x51], R67 ;  /* 0x000051430600b986 */ /* 0x0001e2000c101124 */
[----:B------:R-:W-:Y:S05]  /*3c20*/  @P5 BRA `(.L_x_127) ;  /* 0x00000000000c5947 */ /* 0x000fea0003800000 */
[----:B------:R-:W1:Y:S02]  /*3c30*/  LDG.E.U8 R164, desc[UR36][R2.64+0x58] ;  /* 0x0000582402a47981 */ /* 0x000e64000c1e1100 */
[----:B-1----:R-:W-:-:S05]  /*3c40*/  PRMT R11, R164, 0x8880, RZ ;  /* 0x00008880a40b7816 */ /* 0x002fca00000000ff */
[----:B------:R-:W-:-:S07]  /*3c50*/  IMAD R10, R11, R152, RZ ;  /* 0x000000980b0a7224 */ /* 0x000fce00078e02ff */
.L_x_127:
[----:B------:R-:W-:Y:S05]  /*3c60*/  BSYNC B1 ;  /* 0x0000000000017941 */ /* 0x000fea0003800000 */
.L_x_126:
[----:B-1----:R-:W-:Y:S01]  /*3c70*/  @!P5 IMAD R11, R68, R153, R10 ;  /* 0x00000099440bd224 */ /* 0x002fe200078e020a */
[----:B------:R-:W-:Y:S04]  /*3c80*/  BSSY B1, `(.L_x_128) ;  /* 0x0000006000017945 */ /* 0x000fe80003800000 */
[----:B------:R1:W-:Y:S01]  /*3c90*/  @!P5 STG.E.U8 desc[UR36][R4.64+0x58], R11 ;  /* 0x0000580b0400d986 */ /* 0x0003e2000c101124 */
[----:B------:R-:W-:Y:S05]  /*3ca0*/  @P2 BRA `(.L_x_129) ;  /* 0x00000000000c2947 */ /* 0x000fea0003800000 */
[----:B------:R-:W1:Y:S02]  /*3cb0*/  LDG.E.U8 R164, desc[UR36][R2.64+0x59] ;  /* 0x0000592402a47981 */ /* 0x000e64000c1e1100 */
[----:B-1----:R-:W-:-:S05]  /*3cc0*/  PRMT R11, R164, 0x8880, RZ ;  /* 0x00008880a40b7816 */ /* 0x002fca00000000ff */
[----:B------:R-:W-:-:S07]  /*3cd0*/  IMAD R10, R11, R152, RZ ;  /* 0x000000980b0a7224 */ /* 0x000fce00078e02ff */
.L_x_129:
[----:B------:R-:W-:Y:S05]  /*3ce0*/  BSYNC B1 ;  /* 0x0000000000017941 */ /* 0x000fea0003800000 */
.L_x_128:
        /* <DEDUP_REMOVED lines=11> */
.L_x_131:
[----:B------:R-:W-:Y:S05]  /*3da0*/  BSYNC B1 ;  /* 0x0000000000017941 */ /* 0x000fea0003800000 */
.L_x_130:
[----:B-1----:R-:W-:Y:S01]  /*3db0*/  @!P4 IMAD R11, R70, R153, R10 ;  /* 0x00000099460bc224 */ /* 0x002fe200078e020a */
[----:B------:R-:W-:Y:S04]  /*3dc0*/  BSSY B1, `(.L_x_132) ;  /* 0x0000006000017945 */ /* 0x000fe80003800000 */
[----:B------:R1:W-:Y:S01]  /*3dd0*/  @!P4 STG.E.U8 desc[UR36][R6.64+0x58], R11 ;  /* 0x0000580b0600c986 */ /* 0x0003e2000c101124 */
[----:B------:R-:W-:Y:S05]  /*3de0*/  @P3 BRA `(.L_x_133) ;  /* 0x00000000000c3947 */ /* 0x000fea0003800000 */
[----:B------:R-:W1:Y:S02]  /*3df0*/  LDG.E.U8 R164, desc[UR36][R8.64+0x59] ;  /* 0x0000592408a47981 */ /* 0x000e64000c1e1100 */
[----:B-1----:R-:W-:-:S05]  /*3e00*/  PRMT R11, R164, 0x8880, RZ ;  /* 0x00008880a40b7816 */ /* 0x002fca00000000ff */
[----:B------:R-:W-:-:S07]  /*3e10*/  IMAD R10, R11, R152, RZ ;  /* 0x000000980b0a7224 */ /* 0x000fce00078e02ff */
.L_x_133:
[----:B------:R-:W-:Y:S05]  /*3e20*/  BSYNC B1 ;  /* 0x0000000000017941 */ /* 0x000fea0003800000 */
.L_x_132:
[----:B------:R-:W-:Y:S01]  /*3e30*/  @!P3 IMAD R71, R71, R153, R10 ;  /* 0x000000994747b224 */ /* 0x000fe200078e020a */
[----:B------:R-:W-:Y:S04]  /*3e40*/  BSSY B1, `(.L_x_134) ;  /* 0x0000006000017945 */ /* 0x000fe80003800000 */
[----:B------:R0:W-:Y:S01]  /*3e50*/  @!P3 STG.E.U8 desc[UR36][R6.64+0x59], R71 ;  /* 0x000059470600b986 */ /* 0x0001e2000c101124 */
[----:B------:R-:W-:Y:S05]  /*3e60*/  @P5 BRA `(.L_x_135) ;  /* 0x00000000000c5947 */ /* 0x000fea0003800000 */
[----:B------:R-:W1:Y:S02]  /*3e70*/  LDG.E.U8 R164, desc[UR36][R2.64+0x60] ;  /* 0x0000602402a47981 */ /* 0x000e64000c1e1100 */
[----:B-1----:R-:W-:-:S05]  /*3e80*/  PRMT R11, R164, 0x8880, RZ ;  /* 0x00008880a40b7816 */ /* 0x002fca00000000ff */
[----:B------:R-:W-:-:S07]  /*3e90*/  IMAD R10, R11, R152, RZ ;  /* 0x000000980b0a7224 */ /* 0x000fce00078e02ff */
.L_x_135:
[----:B------:R-:W-:Y:S05]  /*3ea0*/  BSYNC B1 ;  /* 0x0000000000017941 */ /* 0x000fea0003800000 */
.L_x_134:
[----:B-1----:R-:W-:Y:S01]  /*3eb0*/  @!P5 IMAD R11, R72, R153, R10 ;  /* 0x00000099480bd224 */ /* 0x002fe200078e020a */
[----:B------:R-:W-:Y:S04]  /*3ec0*/  BSSY B1, `(.L_x_136) ;  /* 0x0000006000017945 */ /* 0x000fe80003800000 */
[----:B------:R1:W-:Y:S01]  /*3ed0*/  @!P5 STG.E.U8 desc[UR36][R4.64+0x60], R11 ;  /* 0x0000600b0400d986 */ /* 0x0003e2000c101124 */
[----:B------:R-:W-:Y:S05]  /*3ee0*/  @P2 BRA `(.L_x_137) ;  /* 0x00000000000c2947 */ /* 0x000fea0003800000 */
[----:B------:R-:W1:Y:S02]  /*3ef0*/  LDG.E.U8 R164, desc[UR36][R2.64+0x61] ;  /* 0x0000612402a47981 */ /* 0x000e64000c1e1100 */
[----:B-1----:R-:W-:-:S05]  /*3f00*/  PRMT R11, R164, 0x8880, RZ ;  /* 0x00008880a40b7816 */ /* 0x002fca00000000ff */
[----:B------:R-:W-:-:S07]  /*3f10*/  IMAD R10, R11, R152, RZ ;  /* 0x000000980b0a7224 */ /* 0x000fce00078e02ff */
.L_x_137:
[----:B------:R-:W-:Y:S05]  /*3f20*/  BSYNC B1 ;  /* 0x0000000000017941 */ /* 0x000fea0003800000 */
.L_x_136:
        /* <DEDUP_REMOVED lines=11> */
.L_x_139:
[----:B------:R-:W-:Y:S05]  /*3fe0*/  BSYNC B1 ;  /* 0x0000000000017941 */ /* 0x000fea0003800000 */
.L_x_138:
[----:B-1----:R-:W-:Y:S01]  /*3ff0*/  @!P4 IMAD R11, R74, R153, R10 ;  /* 0x000000994a0bc224 */ /* 0x002fe200078e020a */
[----:B------:R-:W-:Y:S04]  /*4000*/  BSSY B1, `(.L_x_140) ;  /* 0x0000006000017945 */ /* 0x000fe80003800000 */
[----:B------:R1:W-:Y:S01]  /*4010*/  @!P4 STG.E.U8 desc[UR36][R6.64+0x60], R11 ;  /* 0x0000600b0600c986 */ /* 0x0003e2000c101124 */
[----:B------:R-:W-:Y:S05]  /*4020*/  @P3 BRA `(.L_x_141) ;  /* 0x00000000000c3947 */ /* 0x000fea0003800000 */
[----:B------:R-:W1:Y:S02]  /*4030*/  LDG.E.U8 R164, desc[UR36][R8.64+0x61] ;  /* 0x0000612408a47981 */ /* 0x000e64000c1e1100 */
[----:B-1----:R-:W-:-:S05]  /*4040*/  PRMT R11, R164, 0x8880, RZ ;  /* 0x00008880a40b7816 */ /* 0x002fca00000000ff */
[----:B------:R-:W-:-:S07]  /*4050*/  IMAD R10, R11, R152, RZ ;  /* 0x000000980b0a7224 */ /* 0x000fce00078e02ff */
.L_x_141:
[----:B------:R-:W-:Y:S05]  /*4060*/  BSYNC B1 ;  /* 0x0000000000017941 */ /* 0x000fea0003800000 */
.L_x_140:
[----:B------:R-:W-:Y:S01]  /*4070*/  @!P3 IMAD R75, R75, R153, R10 ;  /* 0x000000994b4bb224 */ /* 0x000fe200078e020a */
[----:B------:R-:W-:Y:S04]  /*4080*/  BSSY B1, `(.L_x_142) ;  /* 0x0000006000017945 */ /* 0x000fe80003800000 */
[----:B------:R0:W-:Y:S01]  /*4090*/  @!P3 STG.E.U8 desc[UR36][R6.64+0x61], R75 ;  /* 0x0000614b0600b986 */ /* 0x0001e2000c101124 */
[----:B------:R-:W-:Y:S05]  /*40a0*/  @P5 BRA `(.L_x_143) ;  /* 0x00000000000c5947 */ /* 0x000fea0003800000 */
[----:B------:R-:W1:Y:S02]  /*40b0*/  LDG.E.U8 R164, desc[UR36][R2.64+0x68] ;  /* 0x0000682402a47981 */ /* 0x000e64000c1e1100 */
[----:B-1----:R-:W-:-:S05]  /*40c0*/  PRMT R11, R164, 0x8880, RZ ;  /* 0x00008880a40b7816 */ /* 0x002fca00000000ff */
[----:B------:R-:W-:-:S07]  /*40d0*/  IMAD R10, R11, R152, RZ ;  /* 0x000000980b0a7224 */ /* 0x000fce00078e02ff */
.L_x_143:
[----:B------:R-:W-:Y:S05]  /*40e0*/  BSYNC B1 ;  /* 0x0000000000017941 */ /* 0x000fea0003800000 */
.L_x_142:
[----:B-1----:R-:W-:Y:S01]  /*40f0*/  @!P5 IMAD R11, R76, R153, R10 ;  /* 0x000000994c0bd224 */ /* 0x002fe200078e020a */
[----:B------:R-:W-:Y:S04]  /*4100*/  BSSY B1, `(.L_x_144) ;  /* 0x0000006000017945 */ /* 0x000fe80003800000 */
[----:B------:R1:W-:Y:S01]  /*4110*/  @!P5 STG.E.U8 desc[UR36][R4.64+0x68], R11 ;  /* 0x0000680b0400d986 */ /* 0x0003e2000c101124 */
[----:B------:R-:W-:Y:S05]  /*4120*/  @P2 BRA `(.L_x_145) ;  /* 0x00000000000c2947 */ /* 0x000fea0003800000 */
[----:B------:R-:W1:Y:S02]  /*4130*/  LDG.E.U8 R164, desc[UR36][R2.64+0x69] ;  /* 0x0000692402a47981 */ /* 0x000e64000c1e1100 */
[----:B-1----:R-:W-:-:S05]  /*4140*/  PRMT R11, R164, 0x8880, RZ ;  /* 0x00008880a40b7816 */ /* 0x002fca00000000ff */
[----:B------:R-:W-:-:S07]  /*4150*/  IMAD R10, R11, R152, RZ ;  /* 0x000000980b0a7224 */ /* 0x000fce00078e02ff */
.L_x_145:
[----:B------:R-:W-:Y:S05]  /*4160*/  BSYNC B1 ;  /* 0x0000000000017941 */ /* 0x000fea0003800000 */
.L_x_144:
        /* <DEDUP_REMOVED lines=11> */
.L_x_147:
[----:B------:R-:W-:Y:S05]  /*4220*/  BSYNC B1 ;  /* 0x0000000000017941 */ /* 0x000fea0003800000 */
.L_x_146:
[----:B-1----:R-:W-:Y:S01]  /*4230*/  @!P4 IMAD R11, R78, R153, R10 ;  /* 0x000000994e0bc224 */ /* 0x002fe200078e020a */
[----:B------:R-:W-:Y:S04]  /*4240*/  BSSY B1, `(.L_x_148) ;  /* 0x0000006000017945 */ /* 0x000fe80003800000 */
[----:B------:R1:W-:Y:S01]  /*4250*/  @!P4 STG.E.U8 desc[UR36][R6.64+0x68], R11 ;  /* 0x0000680b0600c986 */ /* 0x0003e2000c101124 */
[----:B------:R-:W-:Y:S05]  /*4260*/  @P3 BRA `(.L_x_149) ;  /* 0x00000000000c3947 */ /* 0x000fea0003800000 */
[----:B------:R-:W1:Y:S02]  /*4270*/  LDG.E.U8 R164, desc[UR36][R8.64+0x69] ;  /* 0x0000692408a47981 */ /* 0x000e64000c1e1100 */
[----:B-1----:R-:W-:-:S05]  /*4280*/  PRMT R11, R164, 0x8880, RZ ;  /* 0x00008880a40b7816 */ /* 0x002fca00000000ff */
[----:B------:R-:W-:-:S07]  /*4290*/  IMAD R10, R11, R152, RZ ;  /* 0x000000980b0a7224 */ /* 0x000fce00078e02ff */
.L_x_149:
[----:B------:R-:W-:Y:S05]  /*42a0*/  BSYNC B1 ;  /* 0x0000000000017941 */ /* 0x000fea0003800000 */
.L_x_148:
[----:B------:R-:W-:Y:S01]  /*42b0*/  @!P3 IMAD R79, R79, R153, R10 ;  /* 0x000000994f4fb224 */ /* 0x000fe200078e020a */
[----:B------:R-:W-:Y:S04]  /*42c0*/  BSSY B1, `(.L_x_150) ;  /* 0x0000006000017945 */ /* 0x000fe80003800000 */
[----:B------:R0:W-:Y:S01]  /*42d0*/  @!P3 STG.E.U8 desc[UR36][R6.64+0x69], R79 ;  /* 0x0000694f0600b986 */ /* 0x0001e2000c101124 */
[----:B------:R-:W-:Y:S05]  /*42e0*/  @P5 BRA `(.L_x_151) ;  /* 0x00000000000c5947 */ /* 0x000fea0003800000 */
[----:B------:R-:W1:Y:S02]  /*42f0*/  LDG.E.U8 R164, desc[UR36][R2.64+0x70] ;  /* 0x0000702402a47981 */ /* 0x000e64000c1e1100 */
[----:B-1----:R-:W-:-:S05]  /*4300*/  PRMT R11, R164, 0x8880, RZ ;  /* 0x00008880a40b7816 */ /* 0x002fca00000000ff */
[----:B------:R-:W-:-:S07]  /*4310*/  IMAD R10, R11, R152, RZ ;  /* 0x000000980b0a7224 */ /* 0x000fce00078e02ff */
.L_x_151:
[----:B------:R-:W-:Y:S05]  /*4320*/  BSYNC B1 ;  /* 0x0000000000017941 */ /* 0x000fea0003800000 */
.L_x_150:
[----:B-1----:R-:W-:Y:S01]  /*4330*/  @!P5 IMAD R11, R80, R153, R10 ;  /* 0x00000099500bd224 */ /* 0x002fe200078e020a */
[----:B------:R-:W-:Y:S04]  /*4340*/  BSSY B1, `(.L_x_152) ;  /* 0x0000006000017945 */ /* 0x000fe80003800000 */
[----:B------:R1:W-:Y:S01]  /*4350*/  @!P5 STG.E.U8 desc[UR36][R4.64+0x70], R11 ;  /* 0x0000700b0400d986 */ /* 0x0003e2000c101124 */
[----:B------:R-:W-:Y:S05]  /*4360*/  @P2 BRA `(.L_x_153) ;  /* 0x00000000000c2947 */ /* 0x000fea0003800000 */
[----:B------:R-:W1:Y:S02]  /*4370*/  LDG.E.U8 R164, desc[UR36][R2.64+0x71] ;  /* 0x0000712402a47981 */ /* 0x000e64000c1e1100 */
[----:B-1----:R-:W-:-:S05]  /*4380*/  PRMT R11, R164, 0x8880, RZ ;  /* 0x00008880a40b7816 */ /* 0x002fca00000000ff */
[----:B------:R-:W-:-:S07]  /*4390*/  IMAD R10, R11, R152, RZ ;  /* 0x000000980b0a7224 */ /* 0x000fce00078e02ff */
.L_x_153:
[----:B------:R-:W-:Y:S05]  /*43a0*/  BSYNC B1 ;  /* 0x0000000000017941 */ /* 0x000fea0003800000 */
.L_x_152:
        /* <DEDUP_REMOVED lines=11> */
.L_x_155:
[----:B------:R-:W-:Y:S05]  /*4460*/  BSYNC B1 ;  /* 0x0000000000017941 */ /* 0x000fea0003800000 */
.L_x_154:
[----:B-1----:R-:W-:Y:S01]  /*4470*/  @!P4 IMAD R11, R82, R153, R10 ;  /* 0x00000099520bc224 */ /* 0x002fe200078e020a */
[----:B------:R-:W-:Y:S04]  /*4480*/  BSSY B1, `(.L_x_156) ;  /* 0x0000006000017945 */ /* 0x000fe80003800000 */
[----:B------:R1:W-:Y:S01]  /*4490*/  @!P4 STG.E.U8 desc[UR36][R6.64+0x70], R11 ;  /* 0x0000700b0600c986 */ /* 0x0003e2000c101124 */
[----:B------:R-:W-:Y:S05]  /*44a0*/  @P3 BRA `(.L_x_157) ;  /* 0x00000000000c3947 */ /* 0x000fea0003800000 */
[----:B------:R-:W1:Y:S02]  /*44b0*/  LDG.E.U8 R164, desc[UR36][R8.64+0x71] ;  /* 0x0000712408a47981 */ /* 0x000e64000c1e1100 */
[----:B-1----:R-:W-:-:S05]  /*44c0*/  PRMT R11, R164, 0x8880, RZ ;  /* 0x00008880a40b7816 */ /* 0x002fca00000000ff */
[----:B------:R-:W-:-:S07]  /*44d0*/  IMAD R10, R11, R152, RZ ;  /* 0x000000980b0a7224 */ /* 0x000fce00078e02ff */
.L_x_157:
[----:B------:R-:W-:Y:S05]  /*44e0*/  BSYNC B1 ;  /* 0x0000000000017941 */ /* 0x000fea0003800000 */
.L_x_156:
[----:B------:R-:W-:Y:S01]  /*44f0*/  @!P3 IMAD R83, R83, R153, R10 ;  /* 0x000000995353b224 */ /* 0x000fe200078e020a */
[----:B------:R-:W-:Y:S04]  /*4500*/  BSSY B1, `(.L_x_158) ;  /* 0x0000006000017945 */ /* 0x000fe80003800000 */
[----:B------:R0:W-:Y:S01]  /*4510*/  @!P3 STG.E.U8 desc[UR36][R6.64+0x71], R83 ;  /* 0x000071530600b986 */ /* 0x0001e2000c101124 */
[----:B------:R-:W-:Y:S05]  /*4520*/  @P5 BRA `(.L_x_159) ;  /* 0x00000000000c5947 */ /* 0x000fea0003800000 */
[----:B------:R-:W1:Y:S02]  /*4530*/  LDG.E.U8 R164, desc[UR36][R2.64+0x78] ;  /* 0x0000782402a47981 */ /* 0x000e64000c1e1100 */
[----:B-1----:R-:W-:-:S05]  /*4540*/  PRMT R11, R164, 0x8880, RZ ;  /* 0x00008880a40b7816 */ /* 0x002fca00000000ff */
[----:B------:R-:W-:-:S07]  /*4550*/  IMAD R10, R11, R152, RZ ;  /* 0x000000980b0a7224 */ /* 0x000fce00078e02ff */
.L_x_159:
[----:B------:R-:W-:Y:S05]  /*4560*/  BSYNC B1 ;  /* 0x0000000000017941 */ /* 0x000fea0003800000 */
.L_x_158:
[----:B-1----:R-:W-:Y:S01]  /*4570*/  @!P5 IMAD R11, R84, R153, R10 ;  /* 0x00000099540bd224 */ /* 0x002fe200078e020a */
[----:B------:R-:W-:Y:S04]  /*4580*/  BSSY B1, `(.L_x_160) ;  /* 0x0000006000017945 */ /* 0x000fe80003800000 */
[----:B------:R1:W-:Y:S01]  /*4590*/  @!P5 STG.E.U8 desc[UR36][R4.64+0x78], R11 ;  /* 0x0000780b0400d986 */ /* 0x0003e2000c101124 */
[----:B------:R-:W-:Y:S05]  /*45a0*/  @P2 BRA `(.L_x_161) ;  /* 0x00000000000c2947 */ /* 0x000fea0003800000 */
[----:B------:R-:W1:Y:S02]  /*45b0*/  LDG.E.U8 R164, desc[UR36][R2.64+0x79] ;  /* 0x0000792402a47981 */ /* 0x000e64000c1e1100 */
[----:B-1----:R-:W-:-:S05]  /*45c0*/  PRMT R11, R164, 0x8880, RZ ;  /* 0x00008880a40b7816 */ /* 0x002fca00000000ff */
[----:B------:R-:W-:-:S07]  /*45d0*/  IMAD R10, R11, R152, RZ ;  /* 0x000000980b0a7224 */ /* 0x000fce00078e02ff */
.L_x_161:
[----:B------:R-:W-:Y:S05]  /*45e0*/  BSYNC B1 ;  /* 0x0000000000017941 */ /* 0x000fea0003800000 */
.L_x_160:
        /* <DEDUP_REMOVED lines=11> */
.L_x_163:
[----:B------:R-:W-:Y:S05]  /*46a0*/  BSYNC B1 ;  /* 0x0000000000017941 */ /* 0x000fea0003800000 */
.L_x_162:
[----:B-1----:R-:W-:Y:S01]  /*46b0*/  @!P4 IMAD R11, R86, R153, R10 ;  /* 0x00000099560bc224 */ /* 0x002fe200078e020a */
[----:B------:R-:W-:Y:S04]  /*46c0*/  BSSY B1, `(.L_x_164) ;  /* 0x0000006000017945 */ /* 0x000fe80003800000 */
[----:B------:R1:W-:Y:S01]  /*46d0*/  @!P4 STG.E.U8 desc[UR36][R6.64+0x78], R11 ;  /* 0x0000780b0600c986 */ /* 0x0003e2000c101124 */
[----:B------:R-:W-:Y:S05]  /*46e0*/  @P3 BRA `(.L_x_165) ;  /* 0x00000000000c3947 */ /* 0x000fea0003800000 */
[----:B------:R-:W1:Y:S02]  /*46f0*/  LDG.E.U8 R164, desc[UR36][R8.64+0x79] ;  /* 0x0000792408a47981 */ /* 0x000e64000c1e1100 */
[----:B-1----:R-:W-:-:S05]  /*4700*/  PRMT R11, R164, 0x8880, RZ ;  /* 0x00008880a40b7816 */ /* 0x002fca00000000ff */
[----:B------:R-:W-:-:S07]  /*4710*/  IMAD R10, R11, R152, RZ ;  /* 0x000000980b0a7224 */ /* 0x000fce00078e02ff */
.L_x_165:
[----:B------:R-:W-:Y:S05]  /*4720*/  BSYNC B1 ;  /* 0x0000000000017941 */ /* 0x000fea0003800000 */
.L_x_164:
[----:B------:R-:W-:Y:S01]  /*4730*/  @!P3 IMAD R87, R87, R153, R10 ;  /* 0x000000995757b224 */ /* 0x000fe200078e020a */
[----:B------:R-:W-:Y:S04]  /*4740*/  BSSY B1, `(.L_x_166) ;  /* 0x0000006000017945 */ /* 0x000fe80003800000 */
[----:B------:R0:W-:Y:S01]  /*4750*/  @!P3 STG.E.U8 desc[UR36][R6.64+0x79], R87 ;  /* 0x000079570600b986 */ /* 0x0001e2000c101124 */
[----:B------:R-:W-:Y:S05]  /*4760*/  @P5 BRA `(.L_x_167) ;  /* 0x00000000000c5947 */ /* 0x000fea0003800000 */
[----:B------:R-:W1:Y:S02]  /*4770*/  LDG.E.U8 R164, desc[UR36][R2.64+0x80] ;  /* 0x0000802402a47981 */ /* 0x000e64000c1e1100 */
[----:B-1----:R-:W-:-:S05]  /*4780*/  PRMT R11, R164, 0x8880, RZ ;  /* 0x00008880a40b7816 */ /* 0x002fca00000000ff */
[----:B------:R-:W-:-:S07]  /*4790*/  IMAD R10, R11, R152, RZ ;  /* 0x000000980b0a7224 */ /* 0x000fce00078e02ff */
.L_x_167:
[----:B------:R-:W-:Y:S05]  /*47a0*/  BSYNC B1 ;  /* 0x0000000000017941 */ /* 0x000fea0003800000 */
.L_x_166:
[----:B-1----:R-:W-:Y:S01]  /*47b0*/  @!P5 IMAD R11, R88, R153, R10 ;  /* 0x00000099580bd224 */ /* 0x002fe200078e020a */
[----:B------:R-:W-:Y:S04]  /*47c0*/  BSSY B1, `(.L_x_168) ;  /* 0x0000006000017945 */ /* 0x000fe80003800000 */
[----:B------:R1:W-:Y:S01]  /*47d0*/  @!P5 STG.E.U8 desc[UR36][R4.64+0x80], R11 ;  /* 0x0000800b0400d986 */ /* 0x0003e2000c101124 */
[----:B------:R-:W-:Y:S05]  /*47e0*/  @P2 BRA `(.L_x_169) ;  /* 0x00000000000c2947 */ /* 0x000fea0003800000 */
[----:B------:R-:W1:Y:S02]  /*47f0*/  LDG.E.U8 R164, desc[UR36][R2.64+0x81] ;  /* 0x0000812402a47981 */ /* 0x000e64000c1e1100 */
[----:B-1----:R-:W-:-:S05]  /*4800*/  PRMT R11, R164, 0x8880, RZ ;  /* 0x00008880a40b7816 */ /* 0x002fca00000000ff */
[----:B------:R-:W-:-:S07]  /*4810*/  IMAD R10, R11, R152, RZ ;  /* 0x000000980b0a7224 */ /* 0x000fce00078e02ff */
.L_x_169:
[----:B------:R-:W-:Y:S05]  /*4820*/  BSYNC B1 ;  /* 0x0000000000017941 */ /* 0x000fea0003800000 */
.L_x_168:
        /* <DEDUP_REMOVED lines=11> */
.L_x_171:
[----:B------:R-:W-:Y:S05]  /*48e0*/  BSYNC B1 ;  /* 0x0000000000017941 */ /* 0x000fea0003800000 */
.L_x_170:
[----:B-1----:R-:W-:Y:S01]  /*48f0*/  @!P4 IMAD R11, R90, R153, R10 ;  /* 0x000000995a0bc224 */ /* 0x002fe200078e020a */
[----:B------:R-:W-:Y:S04]  /*4900*/  BSSY B1, `(.L_x_172) ;  /* 0x0000006000017945 */ /* 0x000fe80003800000 */
[----:B------:R1:W-:Y:S01]  /*4910*/  @!P4 STG.E.U8 desc[UR36][R6.64+0x80], R11 ;  /* 0x0000800b0600c986 */ /* 0x0003e2000c101124 */
[----:B------:R-:W-:Y:S05]  /*4920*/  @P3 BRA `(.L_x_173) ;  /* 0x00000000000c3947 */ /* 0x000fea0003800000 */
[----:B------:R-:W1:Y:S02]  /*4930*/  LDG.E.U8 R164, desc[UR36][R8.64+0x81] ;  /* 0x0000812408a47981 */ /* 0x000e64000c1e1100 */
[----:B-1----:R-:W-:-:S05]  /*4940*/  PRMT R11, R164, 0x8880, RZ ;  /* 0x00008880a40b7816 */ /* 0x002fca00000000ff */
[----:B------:R-:W-:-:S07]  /*4950*/  IMAD R10, R11, R152, RZ ;  /* 0x000000980b0a7224 */ /* 0x000fce00078e02ff */
.L_x_173:
[----:B------:R-:W-:Y:S05]  /*4960*/  BSYNC B1 ;  /* 0x0000000000017941 */ /* 0x000fea0003800000 */
.L_x_172:
[----:B------:R-:W-:Y:S01]  /*4970*/  @!P3 IMAD R91, R91, R153, R10 ;  /* 0x000000995b5bb224 */ /* 0x000fe200078e020a */
[----:B------:R-:W-:Y:S04]  /*4980*/  BSSY B1, `(.L_x_174) ;  /* 0x0000006000017945 */ /* 0x000fe80003800000 */
[----:B------:R0:W-:Y:S01]  /*4990*/  @!P3 STG.E.U8 desc[UR36][R6.64+0x81], R91 ;  /* 0x0000815b0600b986 */ /* 0x0001e2000c101124 */
[----:B------:R-:W-:Y:S05]  /*49a0*/  @P5 BRA `(.L_x_175) ;  /* 0x00000000000c5947 */ /* 0x000fea0003800000 */
[----:B------:R-:W1:Y:S02]  /*49b0*/  LDG.E.U8 R164, desc[UR36][R2.64+0x88] ;  /* 0x0000882402a47981 */ /* 0x000e64000c1e1100 */
[----:B-1----:R-:W-:-:S05]  /*49c0*/  PRMT R11, R164, 0x8880, RZ ;  /* 0x00008880a40b7816 */ /* 0x002fca00000000ff */
[----:B------:R-:W-:-:S07]  /*49d0*/  IMAD R10, R11, R152, RZ ;  /* 0x000000980b0a7224 */ /* 0x000fce00078e02ff */
.L_x_175:
[----:B------:R-:W-:Y:S05]  /*49e0*/  BSYNC B1 ;  /* 0x0000000000017941 */ /* 0x000fea0003800000 */
.L_x_174:
[----:B-1----:R-:W-:Y:S01]  /*49f0*/  @!P5 IMAD R11, R92, R153, R10 ;  /* 0x000000995c0bd224 */ /* 0x002fe200078e020a */
[----:B------:R-:W-:Y:S04]  /*4a00*/  BSSY B1, `(.L_x_176) ;  /* 0x0000006000017945 */ /* 0x000fe80003800000 */
[----:B------:R1:W-:Y:S01]  /*4a10*/  @!P5 STG.E.U8 desc[UR36][R4.64+0x88], R11 ;  /* 0x0000880b0400d986 */ /* 0x0003e2000c101124 */
[----:B------:R-:W-:Y:S05]  /*4a20*/  @P2 BRA `(.L_x_177) ;  /* 0x00000000000c2947 */ /* 0x000fea0003800000 */
[----:B------:R-:W1:Y:S02]  /*4a30*/  LDG.E.U8 R164, desc[UR36][R2.64+0x89] ;  /* 0x0000892402a47981 */ /* 0x000e64000c1e1100 */
[----:B-1----:R-:W-:-:S05]  /*4a40*/  PRMT R11, R164, 0x8880, RZ ;  /* 0x00008880a40b7816 */ /* 0x002fca00000000ff */
[----:B------:R-:W-:-:S07]  /*4a50*/  IMAD R10, R11, R152, RZ ;  /* 0x000000980b0a7224 */ /* 0x000fce00078e02ff */
.L_x_177:
[----:B------:R-:W-:Y:S05]  /*4a60*/  BSYNC B1 ;  /* 0x0000000000017941 */ /* 0x000fea0003800000 */
.L_x_176:
        /* <DEDUP_REMOVED lines=11> */
.L_x_179:
[----:B------:R-:W-:Y:S05]  /*4b20*/  BSYNC B1 ;  /* 0x0000000000017941 */ /* 0x000fea0003800000 */
.L_x_178:
[----:B-1----:R-:W-:Y:S01]  /*4b30*/  @!P4 IMAD R11, R94, R153, R10 ;  /* 0x000000995e0bc224 */ /* 0x002fe200078e020a */
[----:B------:R-:W-:Y:S04]  /*4b40*/  BSSY B1, `(.L_x_180) ;  /* 0x0000006000017945 */ /* 0x000fe80003800000 */
[----:B------:R1:W-:Y:S01]  /*4b50*/  @!P4 STG.E.U8 desc[UR36][R6.64+0x88], R11 ;  /* 0x0000880b0600c986 */ /* 0x0003e2000c101124 */
[----:B------:R-:W-:Y:S05]  /*4b60*/  @P3 BRA `(.L_x_181) ;  /* 0x00000000000c3947 */ /* 0x000fea0003800000 */
[----:B------:R-:W1:Y:S02]  /*4b70*/  LDG.E.U8 R164, desc[UR36][R8.64+0x89] ;  /* 0x0000892408a47981 */ /* 0x000e64000c1e1100 */
[----:B-1----:R-:W-:-:S05]  /*4b80*/  PRMT R11, R164, 0x8880, RZ ;  /* 0x00008880a40b7816 */ /* 0x002fca00000000ff */
[----:B------:R-:W-:-:S07]  /*4b90*/  IMAD R10, R11, R152, RZ ;  /* 0x000000980b0a7224 */ /* 0x000fce00078e02ff */
.L_x_181:
[----:B------:R-:W-:Y:S05]  /*4ba0*/  BSYNC B1 ;  /* 0x0000000000017941 */ /* 0x000fea0003800000 */
.L_x_180:
[----:B------:R-:W-:Y:S01]  /*4bb0*/  @!P3 IMAD R95, R95, R153, R10 ;  /* 0x000000995f5fb224 */ /* 0x000fe200078e020a */
[----:B------:R-:W-:Y:S04]  /*4bc0*/  BSSY B1, `(.L_x_182) ;  /* 0x0000006000017945 */ /* 0x000fe80003800000 */
[----:B------:R0:W-:Y:S01]  /*4bd0*/  @!P3 STG.E.U8 desc[UR36][R6.64+0x89], R95 ;  /* 0x0000895f0600b986 */ /* 0x0001e2000c101124 */
[----:B------:R-:W-:Y:S05]  /*4be0*/  @P5 BRA `(.L_x_183) ;  /* 0x00000000000c5947 */ /* 0x000fea0003800000 */
[----:B------:R-:W1:Y:S02]  /*4bf0*/  LDG.E.U8 R164, desc[UR36][R2.64+0x90] ;  /* 0x0000902402a47981 */ /* 0x000e64000c1e1100 */
[----:B-1----:R-:W-:-:S05]  /*4c00*/  PRMT R11, R164, 0x8880, RZ ;  /* 0x00008880a40b7816 */ /* 0x002fca00000000ff */
[----:B------:R-:W-:-:S07]  /*4c10*/  IMAD R10, R11, R152, RZ ;  /* 0x000000980b0a7224 */ /* 0x000fce00078e02ff */
.L_x_183:
[----:B------:R-:W-:Y:S05]  /*4c20*/  BSYNC B1 ;  /* 0x0000000000017941 */ /* 0x000fea0003800000 */
.L_x_182:
[----:B-1----:R-:W-:Y:S01]  /*4c30*/  @!P5 IMAD R11, R96, R153, R10 ;  /* 0x00000099600bd224 */ /* 0x002fe200078e020a */
[----:B------:R-:W-:Y:S04]  /*4c40*/  BSSY B1, `(.L_x_184) ;  /* 0x0000006000017945 */ /* 0x000fe80003800000 */
[----:B------:R1:W-:Y:S01]  /*4c50*/  @!P5 STG.E.U8 desc[UR36][R4.64+0x90], R11 ;  /* 0x0000900b0400d986 */ /* 0x0003e2000c101124 */
[----:B------:R-:W-:Y:S05]  /*4c60*/  @P2 BRA `(.L_x_185) ;  /* 0x00000000000c2947 */ /* 0x000fea0003800000 */
[----:B------:R-:W1:Y:S02]  /*4c70*/  LDG.E.U8 R164, desc[UR36][R2.64+0x91] ;  /* 0x0000912402a47981 */ /* 0x000e64000c1e1100 */
[----:B-1----:R-:W-:-:S05]  /*4c80*/  PRMT R11, R164, 0x8880, RZ ;  /* 0x00008880a40b7816 */ /* 0x002fca00000000ff */
[----:B------:R-:W-:-:S07]  /*4c90*/  IMAD R10, R11, R152, RZ ;  /* 0x000000980b0a7224 */ /* 0x000fce00078e02ff */
.L_x_185:
[----:B------:R-:W-:Y:S05]  /*4ca0*/  BSYNC B1 ;  /* 0x0000000000017941 */ /* 0x000fea0003800000 */
.L_x_184:
        /* <DEDUP_REMOVED lines=11> */
.L_x_187:
[----:B------:R-:W-:Y:S05]  /*4d60*/  BSYNC B1 ;  /* 0x0000000000017941 */ /* 0x000fea0003800000 */
.L_x_186:
[----:B-1----:R-:W-:Y:S01]  /*4d70*/  @!P4 IMAD R11, R98, R153, R10 ;  /* 0x00000099620bc224 */ /* 0x002fe200078e020a */
[----:B------:R-:W-:Y:S04]  /*4d80*/  BSSY B1, `(.L_x_188) ;  /* 0x0000006000017945 */ /* 0x000fe80003800000 */
[----:B------:R1:W-:Y:S01]  /*4d90*/  @!P4 STG.E.U8 desc[UR36][R6.64+0x90], R11 ;  /* 0x0000900b0600c986 */ /* 0x0003e2000c101124 */
[----:B------:R-:W-:Y:S05]  /*4da0*/  @P3 BRA `(.L_x_189) ;  /* 0x00000000000c3947 */ /* 0x000fea0003800000 */
[----:B------:R-:W1:Y:S02]  /*4db0*/  LDG.E.U8 R164, desc[UR36][R8.64+0x91] ;  /* 0x0000912408a47981 */ /* 0x000e64000c1e1100 */
[----:B-1----:R-:W-:-:S05]  /*4dc0*/  PRMT R11, R164, 0x8880, RZ ;  /* 0x00008880a40b7816 */ /* 0x002fca00000000ff */
[----:B------:R-:W-:-:S07]  /*4dd0*/  IMAD R10, R11, R152, RZ ;  /* 0x000000980b0a7224 */ /* 0x000fce00078e02ff */
.L_x_189:
[----:B------:R-:W-:Y:S05]  /*4de0*/  BSYNC B1 ;  /* 0x0000000000017941 */ /* 0x000fea0003800000 */
.L_x_188:
[----:B------:R-:W-:Y:S01]  /*4df0*/  @!P3 IMAD R99, R99, R153, R10 ;  /* 0x000000996363b224 */ /* 0x000fe200078e020a */
[----:B------:R-:W-:Y:S04]  /*4e00*/  BSSY B1, `(.L_x_190) ;  /* 0x0000006000017945 */ /* 0x000fe80003800000 */
[----:B------:R0:W-:Y:S01]  /*4e10*/  @!P3 STG.E.U8 desc[UR36][R6.64+0x91], R99 ;  /* 0x000091630600b986 */ /* 0x0001e2000c101124 */
[----:B------:R-:W-:Y:S05]  /*4e20*/  @P5 BRA `(.L_x_191) ;  /* 0x00000000000c5947 */ /* 0x000fea0003800000 */
[----:B------:R-:W1:Y:S02]  /*4e30*/  LDG.E.U8 R164, desc[UR36][R2.64+0x98] ;  /* 0x0000982402a47981 */ /* 0x000e64000c1e1100 */
[----:B-1----:R-:W-:-:S05]  /*4e40*/  PRMT R11, R164, 0x8880, RZ ;  /* 0x00008880a40b7816 */ /* 0x002fca00000000ff */
[----:B------:R-:W-:-:S07]  /*4e50*/  IMAD R10, R11, R152, RZ ;  /* 0x000000980b0a7224 */ /* 0x000fce00078e02ff */
.L_x_191:
[----:B------:R-:W-:Y:S05]  /*4e60*/  BSYNC B1 ;  /* 0x0000000000017941 */ /* 0x000fea0003800000 */
.L_x_190:
[----:B-1----:R-:W-:Y:S01]  /*4e70*/  @!P5 IMAD R11, R100, R153, R10 ;  /* 0x00000099640bd224 */ /* 0x002fe200078e020a */
[----:B------:R-:W-:Y:S04]  /*4e80*/  BSSY B1, `(.L_x_192) ;  /* 0x0000006000017945 */ /* 0x000fe80003800000 */
[----:B------:R1:W-:Y:S01]  /*4e90*/  @!P5 STG.E.U8 desc[UR36][R4.64+0x98], R11 ;  /* 0x0000980b0400d986 */ /* 0x0003e2000c101124 */
[----:B------:R-:W-:Y:S05]  /*4ea0*/  @P2 BRA `(.L_x_193) ;  /* 0x00000000000c2947 */ /* 0x000fea0003800000 */
[----:B------:R-:W1:Y:S02]  /*4eb0*/  LDG.E.U8 R164, desc[UR36][R2.64+0x99] ;  /* 0x0000992402a47981 */ /* 0x000e64000c1e1100 */
[----:B-1----:R-:W-:-:S05]  /*4ec0*/  PRMT R11, R164, 0x8880, RZ ;  /* 0x00008880a40b7816 */ /* 0x002fca00000000ff */
[----:B------:R-:W-:-:S07]  /*4ed0*/  IMAD R10, R11, R152, RZ ;  /* 0x000000980b0a7224 */ /* 0x000fce00078e02ff */
.L_x_193:
[----:B------:R-:W-:Y:S05]  /*4ee0*/  BSYNC B1 ;  /* 0x0000000000017941 */ /* 0x000fea0003800000 */
.L_x_192:
        /* <DEDUP_REMOVED lines=11> */
.L_x_195:
[----:B------:R-:W-:Y:S05]  /*4fa0*/  BSYNC B1 ;  /* 0x0000000000017941 */ /* 0x000fea0003800000 */
.L_x_194:
[----:B-1----:R-:W-:Y:S01]  /*4fb0*/  @!P4 IMAD R11, R102, R153, R10 ;  /* 0x00000099660bc224 */ /* 0x002fe200078e020a */
[----:B------:R-:W-:Y:S04]  /*4fc0*/  BSSY B1, `(.L_x_196) ;  /* 0x0000006000017945 */ /* 0x000fe80003800000 */
[----:B------:R1:W-:Y:S01]  /*4fd0*/  @!P4 STG.E.U8 desc[UR36][R6.64+0x98], R11 ;  /* 0x0000980b0600c986 */ /* 0x0003e2000c101124 */
[----:B------:R-:W-:Y:S05]  /*4fe0*/  @P3 BRA `(.L_x_197) ;  /* 0x00000000000c3947 */ /* 0x000fea0003800000 */
[----:B------:R-:W1:Y:S02]  /*4ff0*/  LDG.E.U8 R164, desc[UR36][R8.64+0x99] ;  /* 0x0000992408a47981 */ /* 0x000e64000c1e1100 */
[----:B-1----:R-:W-:-:S05]  /*5000*/  PRMT R11, R164, 0x8880, RZ ;  /* 0x00008880a40b7816 */ /* 0x002fca00000000ff */
[----:B------:R-:W-:-:S07]  /*5010*/  IMAD R10, R11, R152, RZ ;  /* 0x000000980b0a7224 */ /* 0x000fce00078e02ff */
.L_x_197:
[----:B------:R-:W-:Y:S05]  /*5020*/  BSYNC B1 ;  /* 0x0000000000017941 */ /* 0x000fea0003800000 */
.L_x_196:
[----:B------:R-:W-:Y:S01]  /*5030*/  @!P3 IMAD R103, R103, R153, R10 ;  /* 0x000000996767b224 */ /* 0x000fe200078e020a */
[----:B------:R-:W-:Y:S04]  /*5040*/  BSSY B1, `(.L_x_198) ;  /* 0x0000006000017945 */ /* 0x000fe80003800000 */
[----:B------:R0:W-:Y:S01]  /*5050*/  @!P3 STG.E.U8 desc[UR36][R6.64+0x99], R103 ;  /* 0x000099670600b986 */ /* 0x0001e2000c101124 */
[----:B------:R-:W-:Y:S05]  /*5060*/  @P5 BRA `(.L_x_199) ;  /* 0x00000000000c5947 */ /* 0x000fea0003800000 */
[----:B------:R-:W1:Y:S02]  /*5070*/  LDG.E.U8 R164, desc[UR36][R2.64+0xa0] ;  /* 0x0000a02402a47981 */ /* 0x000e64000c1e1100 */
[----:B-1----:R-:W-:-:S05]  /*5080*/  PRMT R11, R164, 0x8880, RZ ;  /* 0x00008880a40b7816 */ /* 0x002fca00000000ff */
[----:B------:R-:W-:-:S07]  /*5090*/  IMAD R10, R11, R152, RZ ;  /* 0x000000980b0a7224 */ /* 0x000fce00078e02ff */
.L_x_199:
[----:B------:R-:W-:Y:S05]  /*50a0*/  BSYNC B1 ;  /* 0x0000000000017941 */ /* 0x000fea0003800000 */
.L_x_198:
[----:B-1----:R-:W-:Y:S01]  /*50b0*/  @!P5 IMAD R11, R104, R153, R10 ;  /* 0x00000099680bd224 */ /* 0x002fe200078e020a */
[----:B------:R-:W-:Y:S04]  /*50c0*/  BSSY B1, `(.L_x_200) ;  /* 0x0000006000017945 */ /* 0x000fe80003800000 */
[----:B------:R1:W-:Y:S01]  /*50d0*/  @!P5 STG.E.U8 desc[UR36][R4.64+0xa0], R11 ;  /* 0x0000a00b0400d986 */ /* 0x0003e2000c101124 */
[----:B------:R-:W-:Y:S05]  /*50e0*/  @P2 BRA `(.L_x_201) ;  /* 0x00000000000c2947 */ /* 0x000fea0003800000 */
[----:B------:R-:W1:Y:S02]  /*50f0*/  LDG.E.U8 R164, desc[UR36][R2.64+0xa1] ;  /* 0x0000a12402a47981 */ /* 0x000e64000c1e1100 */
[----:B-1----:R-:W-:-:S05]  /*5100*/  PRMT R11, R164, 0x8880, RZ ;  /* 0x00008880a40b7816 */ /* 0x002fca00000000ff */
[----:B------:R-:W-:-:S07]  /*5110*/  IMAD R10, R11, R152, RZ ;  /* 0x000000980b0a7224 */ /* 0x000fce00078e02ff */
.L_x_201:
[----:B------:R-:W-:Y:S05]  /*5120*/  BSYNC B1 ;  /* 0x0000000000017941 */ /* 0x000fea0003800000 */
.L_x_200:
        /* <DEDUP_REMOVED lines=11> */
.L_x_203:
[----:B------:R-:W-:Y:S05]  /*51e0*/  BSYNC B1 ;  /* 0x0000000000017941 */ /* 0x000fea0003800000 */
.L_x_202:
[----:B-1----:R-:W-:Y:S01]  /*51f0*/  @!P4 IMAD R11, R106, R153, R10 ;  /* 0x000000996a0bc224 */ /* 0x002fe200078e020a */
[----:B------:R-:W-:Y:S04]  /*5200*/  BSSY B1, `(.L_x_204) ;  /* 0x0000006000017945 */ /* 0x000fe80003800000 */
[----:B------:R1:W-:Y:S01]  /*5210*/  @!P4 STG.E.U8 desc[UR36][R6.64+0xa0], R11 ;  /* 0x0000a00b0600c986 */ /* 0x0003e2000c101124 */
[----:B------:R-:W-:Y:S05]  /*5220*/  @P3 BRA `(.L_x_205) ;  /* 0x00000000000c3947 */ /* 0x000fea0003800000 */
[----:B------:R-:W1:Y:S02]  /*5230*/  LDG.E.U8 R164, desc[UR36][R8.64+0xa1] ;  /* 0x0000a12408a47981 */ /* 0x000e64000c1e1100 */
[----:B-1----:R-:W-:-:S05]  /*5240*/  PRMT R11, R164, 0x8880, RZ ;  /* 0x00008880a40b7816 */ /* 0x002fca00000000ff */
[----:B------:R-:W-:-:S07]  /*5250*/  IMAD R10, R11, R152, RZ ;  /* 0x000000980b0a7224 */ /* 0x000fce00078e02ff */
.L_x_205:
[----:B------:R-:W-:Y:S05]  /*5260*/  BSYNC B1 ;  /* 0x0000000000017941 */ /* 0x000fea0003800000 */
.L_x_204:
[----:B------:R-:W-:Y:S01]  /*5270*/  @!P3 IMAD R107, R107, R153, R10 ;  /* 0x000000996b6bb224 */ /* 0x000fe200078e020a */
[----:B------:R-:W-:Y:S04]  /*5280*/  BSSY B1, `(.L_x_206) ;  /* 0x0000006000017945 */ /* 0x000fe80003800000 */
[----:B------:R0:W-:Y:S01]  /*5290*/  @!P3 STG.E.U8 desc[UR36][R6.64+0xa1], R107 ;  /* 0x0000a16b0600b986 */ /* 0x0001e2000c101124 */
[----:B------:R-:W-:Y:S05]  /*52a0*/  @P5 BRA `(.L_x_207) ;  /* 0x00000000000c5947 */ /* 0x000fea0003800000 */
[----:B------:R-:W1:Y:S02]  /*52b0*/  LDG.E.U8 R164, desc[UR36][R2.64+0xa8] ;  /* 0x0000a82402a47981 */ /* 0x000e64000c1e1100 */
[----:B-1----:R-:W-:-:S05]  /*52c0*/  PRMT R11, R164, 0x8880, RZ ;  /* 0x00008880a40b7816 */ /* 0x002fca00000000ff */
[----:B------:R-:W-:-:S07]  /*52d0*/  IMAD R10, R11, R152, RZ ;  /* 0x000000980b0a7224 */ /* 0x000fce00078e02ff */
.L_x_207:
[----:B------:R-:W-:Y:S05]  /*52e0*/  BSYNC B1 ;  /* 0x0000000000017941 */ /* 0x000fea0003800000 */
.L_x_206:
[----:B-1----:R-:W-:Y:S01]  /*52f0*/  @!P5 IMAD R11, R108, R153, R10 ;  /* 0x000000996c0bd224 */ /* 0x002fe200078e020a */
[----:B------:R-:W-:Y:S04]  /*5300*/  BSSY B1, `(.L_x_208) ;  /* 0x0000006000017945 */ /* 0x000fe80003800000 */
[----:B------:R1:W-:Y:S01]  /*5310*/  @!P5 STG.E.U8 desc[UR36][R4.64+0xa8], R11 ;  /* 0x0000a80b0400d986 */ /* 0x0003e2000c101124 */
[----:B------:R-:W-:Y:S05]  /*5320*/  @P2 BRA `(.L_x_209) ;  /* 0x00000000000c2947 */ /* 0x000fea0003800000 */
[----:B------:R-:W1:Y:S02]  /*5330*/  LDG.E.U8 R164, desc[UR36][R2.64+0xa9] ;  /* 0x0000a92402a47981 */ /* 0x000e64000c1e1100 */
[----:B-1----:R-:W-:-:S05]  /*5340*/  PRMT R11, R164, 0x8880, RZ ;  /* 0x00008880a40b7816 */ /* 0x002fca00000000ff */
[----:B------:R-:W-:-:S07]  /*5350*/  IMAD R10, R11, R152, RZ ;  /* 0x000000980b0a7224 */ /* 0x000fce00078e02ff */
.L_x_209:
[----:B------:R-:W-:Y:S05]  /*5360*/  BSYNC B1 ;  /* 0x0000000000017941 */ /* 0x000fea0003800000 */
.L_x_208:
        /* <DEDUP_REMOVED lines=11> */
.L_x_211:
[----:B------:R-:W-:Y:S05]  /*5420*/  BSYNC B1 ;  /* 0x0000000000017941 */ /* 0x000fea0003800000 */
.L_x_210:
[----:B-1----:R-:W-:Y:S01]  /*5430*/  @!P4 IMAD R11, R110, R153, R10 ;  /* 0x000000996e0bc224 */ /* 0x002fe200078e020a */
[----:B------:R-:W-:Y:S04]  /*5440*/  BSSY B1, `(.L_x_212) ;  /* 0x0000006000017945 */ /* 0x000fe80003800000 */
[----:B------:R1:W-:Y:S01]  /*5450*/  @!P4 STG.E.U8 desc[UR36][R6.64+0xa8], R11 ;  /* 0x0000a80b0600c986 */ /* 0x0003e2000c101124 */
[----:B------:R-:W-:Y:S05]  /*5460*/  @P3 BRA `(.L_x_213) ;  /* 0x00000000000c3947 */ /* 0x000fea0003800000 */
[----:B------:R-:W1:Y:S02]  /*5470*/  LDG.E.U8 R164, desc[UR36][R8.64+0xa9] ;  /* 0x0000a92408a47981 */ /* 0x000e64000c1e1100 */
[----:B-1----:R-:W-:-:S05]  /*5480*/  PRMT R11, R164, 0x8880, RZ ;  /* 0x00008880a40b7816 */ /* 0x002fca00000000ff */
[----:B------:R-:W-:-:S07]  /*5490*/  IMAD R10, R11, R152, RZ ;  /* 0x000000980b0a7224 */ /* 0x000fce00078e02ff */
.L_x_213:
[----:B------:R-:W-:Y:S05]  /*54a0*/  BSYNC B1 ;  /* 0x0000000000017941 */ /* 0x000fea0003800000 */
.L_x_212:
[----:B------:R-:W-:Y:S01]  /*54b0*/  @!P3 IMAD R111, R111, R153, R10 ;  /* 0x000000996f6fb224 */ /* 0x000fe200078e020a */
[----:B------:R-:W-:Y:S04]  /*54c0*/  BSSY B1, `(.L_x_214) ;  /* 0x0000006000017945 */ /* 0x000fe80003800000 */
[----:B------:R0:W-:Y:S01]  /*54d0*/  @!P3 STG.E.U8 desc[UR36][R6.64+0xa9], R111 ;  /* 0x0000a96f0600b986 */ /* 0x0001e2000c101124 */
[----:B------:R-:W-:Y:S05]  /*54e0*/  @P5 BRA `(.L_x_215) ;  /* 0x00000000000c5947 */ /* 0x000fea0003800000 */
[----:B------:R-:W1:Y:S02]  /*54f0*/  LDG.E.U8 R164, desc[UR36][R2.64+0xb0] ;  /* 0x0000b02402a47981 */ /* 0x000e64000c1e1100 */
[----:B-1----:R-:W-:-:S05]  /*5500*/  PRMT R11, R164, 0x8880, RZ ;  /* 0x00008880a40b7816 */ /* 0x002fca00000000ff */
[----:B------:R-:W-:-:S07]  /*5510*/  IMAD R10, R11, R152, RZ ;  /* 0x000000980b0a7224 */ /* 0x000fce00078e02ff */
.L_x_215:
[----:B------:R-:W-:Y:S05]  /*5520*/  BSYNC B1 ;  /* 0x0000000000017941 */ /* 0x000fea0003800000 */
.L_x_214:
[----:B-1----:R-:W-:Y:S01]  /*5530*/  @!P5 IMAD R11, R112, R153, R10 ;  /* 0x00000099700bd224 */ /* 0x002fe200078e020a */
[----:B------:R-:W-:Y:S04]  /*5540*/  BSSY B1, `(.L_x_216) ;  /* 0x0000006000017945 */ /* 0x000fe80003800000 */
[----:B------:R1:W-:Y:S01]  /*5550*/  @!P5 STG.E.U8 desc[UR36][R4.64+0xb0], R11 ;  /* 0x0000b00b0400d986 */ /* 0x0003e2000c101124 */
[----:B------:R-:W-:Y:S05]  /*5560*/  @P2 BRA `(.L_x_217) ;  /* 0x00000000000c2947 */ /* 0x000fea0003800000 */
[----:B------:R-:W1:Y:S02]  /*5570*/  LDG.E.U8 R164, desc[UR36][R2.64+0xb1] ;  /* 0x0000b12402a47981 */ /* 0x000e64000c1e1100 */
[----:B-1----:R-:W-:-:S05]  /*5580*/  PRMT R11, R164, 0x8880, RZ ;  /* 0x00008880a40b7816 */ /* 0x002fca00000000ff */
[----:B------:R-:W-:-:S07]  /*5590*/  IMAD R10, R11, R152, RZ ;  /* 0x000000980b0a7224 */ /* 0x000fce00078e02ff */
.L_x_217:
[----:B------:R-:W-:Y:S05]  /*55a0*/  BSYNC B1 ;  /* 0x0000000000017941 */ /* 0x000fea0003800000 */
.L_x_216:
        /* <DEDUP_REMOVED lines=11> */
.L_x_219:
[----:B------:R-:W-:Y:S05]  /*5660*/  BSYNC B1 ;  /* 0x0000000000017941 */ /* 0x000fea0003800000 */
.L_x_218:
[----:B-1----:R-:W-:Y:S01]  /*5670*/  @!P4 IMAD R11, R114, R153, R10 ;  /* 0x00000099720bc224 */ /* 0x002fe200078e020a */
[----:B------:R-:W-:Y:S04]  /*5680*/  BSSY B1, `(.L_x_220) ;  /* 0x0000006000017945 */ /* 0x000fe80003800000 */
[----:B------:R1:W-:Y:S01]  /*5690*/  @!P4 STG.E.U8 desc[UR36][R6.64+0xb0], R11 ;  /* 0x0000b00b0600c986 */ /* 0x0003e2000c101124 */
[----:B------:R-:W-:Y:S05]  /*56a0*/  @P3 BRA `(.L_x_221) ;  /* 0x00000000000c3947 */ /* 0x000fea0003800000 */
[----:B------:R-:W1:Y:S02]  /*56b0*/  LDG.E.U8 R164, desc[UR36][R8.64+0xb1] ;  /* 0x0000b12408a47981 */ /* 0x000e64000c1e1100 */
[----:B-1----:R-:W-:-:S05]  /*56c0*/  PRMT R11, R164, 0x8880, RZ ;  /* 0x00008880a40b7816 */ /* 0x002fca00000000ff */
[----:B------:R-:W-:-:S07]  /*56d0*/  IMAD R10, R11, R152, RZ ;  /* 0x000000980b0a7224 */ /* 0x000fce00078e02ff */
.L_x_221:
[----:B------:R-:W-:Y:S05]  /*56e0*/  BSYNC B1 ;  /* 0x0000000000017941 */ /* 0x000fea0003800000 */
.L_x_220:
[----:B------:R-:W-:Y:S01]  /*56f0*/  @!P3 IMAD R115, R115, R153, R10 ;  /* 0x000000997373b224 */ /* 0x000fe200078e020a */
[----:B------:R-:W-:Y:S04]  /*5700*/  BSSY B1, `(.L_x_222) ;  /* 0x0000006000017945 */ /* 0x000fe80003800000 */
[----:B------:R0:W-:Y:S01]  /*5710*/  @!P3 STG.E.U8 desc[UR36][R6.64+0xb1], R115 ;  /* 0x0000b1730600b986 */ /* 0x0001e2000c101124 */
[----:B------:R-:W-:Y:S05]  /*5720*/  @P5 BRA `(.L_x_223) ;  /* 0x00000000000c5947 */ /* 0x000fea0003800000 */
[----:B------:R-:W1:Y:S02]  /*5730*/  LDG.E.U8 R164, desc[UR36][R2.64+0xb8] ;  /* 0x0000b82402a47981 */ /* 0x000e64000c1e1100 */
[----:B-1----:R-:W-:-:S05]  /*5740*/  PRMT R11, R164, 0x8880, RZ ;  /* 0x00008880a40b7816 */ /* 0x002fca00000000ff */
[----:B------:R-:W-:-:S07]  /*5750*/  IMAD R10, R11, R152, RZ ;  /* 0x000000980b0a7224 */ /* 0x000fce00078e02ff */
.L_x_223:
[----:B------:R-:W-:Y:S05]  /*5760*/  BSYNC B1 ;  /* 0x0000000000017941 */ /* 0x000fea0003800000 */
.L_x_222:
[----:B-1----:R-:W-:Y:S01]  /*5770*/  @!P5 IMAD R11, R116, R153, R10 ;  /* 0x00000099740bd224 */ /* 0x002fe200078e020a */
[----:B------:R-:W-:Y:S04]  /*5780*/  BSSY B1, `(.L_x_224) ;  /* 0x0000006000017945 */ /* 0x000fe80003800000 */
[----:B------:R1:W-:Y:S01]  /*5790*/  @!P5 STG.E.U8 desc[UR36][R4.64+0xb8], R11 ;  /* 0x0000b80b0400d986 */ /* 0x0003e2000c101124 */
[----:B------:R-:W-:Y:S05]  /*57a0*/  @P2 BRA `(.L_x_225) ;  /* 0x00000000000c2947 */ /* 0x000fea0003800000 */
[----:B------:R-:W1:Y:S02]  /*57b0*/  LDG.E.U8 R164, desc[UR36][R2.64+0xb9] ;  /* 0x0000b92402a47981 */ /* 0x000e64000c1e1100 */
[----:B-1----:R-:W-:-:S05]  /*57c0*/  PRMT R11, R164, 0x8880, RZ ;  /* 0x00008880a40b7816 */ /* 0x002fca00000000ff */
[----:B------:R-:W-:-:S07]  /*57d0*/  IMAD R10, R11, R152, RZ ;  /* 0x000000980b0a7224 */ /* 0x000fce00078e02ff */
.L_x_225:
[----:B------:R-:W-:Y:S05]  /*57e0*/  BSYNC B1 ;  /* 0x0000000000017941 */ /* 0x000fea0003800000 */
.L_x_224:
        /* <DEDUP_REMOVED lines=11> */
.L_x_227:
[----:B------:R-:W-:Y:S05]  /*58a0*/  BSYNC B1 ;  /* 0x0000000000017941 */ /* 0x000fea0003800000 */
.L_x_226:
[----:B-1----:R-:W-:Y:S01]  /*58b0*/  @!P4 IMAD R11, R118, R153, R10 ;  /* 0x00000099760bc224 */ /* 0x002fe200078e020a */
[----:B------:R-:W-:Y:S04]  /*58c0*/  BSSY B1, `(.L_x_228) ;  /* 0x0000006000017945 */ /* 0x000fe80003800000 */
[----:B------:R1:W-:Y:S01]  /*58d0*/  @!P4 STG.E.U8 desc[UR36][R6.64+0xb8], R11 ;  /* 0x0000b80b0600c986 */ /* 0x0003e2000c101124 */
[----:B------:R-:W-:Y:S05]  /*58e0*/  @P3 BRA `(.L_x_229) ;  /* 0x00000000000c3947 */ /* 0x000fea0003800000 */
[----:B------:R-:W1:Y:S02]  /*58f0*/  LDG.E.U8 R164, desc[UR36][R8.64+0xb9] ;  /* 0x0000b92408a47981 */ /* 0x000e64000c1e1100 */
[----:B-1----:R-:W-:-:S05]  /*5900*/  PRMT R11, R164, 0x8880, RZ ;  /* 0x00008880a40b7816 */ /* 0x002fca00000000ff */
[----:B------:R-:W-:-:S07]  /*5910*/  IMAD R10, R11, R152, RZ ;  /* 0x000000980b0a7224 */ /* 0x000fce00078e02ff */
.L_x_229:
[----:B------:R-:W-:Y:S05]  /*5920*/  BSYNC B1 ;  /* 0x0000000000017941 */ /* 0x000fea0003800000 */
.L_x_228:
[----:B------:R-:W-:Y:S01]  /*5930*/  @!P3 IMAD R119, R119, R153, R10 ;  /* 0x000000997777b224 */ /* 0x000fe200078e020a */
[----:B------:R-:W-:Y:S04]  /*5940*/  BSSY B1, `(.L_x_230) ;  /* 0x0000006000017945 */ /* 0x000fe80003800000 */
[----:B------:R0:W-:Y:S01]  /*5950*/  @!P3 STG.E.U8 desc[UR36][R6.64+0xb9], R119 ;  /* 0x0000b9770600b986 */ /* 0x0001e2000c101124 */
[----:B------:R-:W-:Y:S05]  /*5960*/  @P5 BRA `(.L_x_231) ;  /* 0x00000000000c5947 */ /* 0x000fea0003800000 */
[----:B------:R-:W1:Y:S02]  /*5970*/  LDG.E.U8 R164, desc[UR36][R2.64+0xc0] ;  /* 0x0000c02402a47981 */ /* 0x000e64000c1e1100 */
[----:B-1----:R-:W-:-:S05]  /*5980*/  PRMT R11, R164, 0x8880, RZ ;  /* 0x00008880a40b7816 */ /* 0x002fca00000000ff */
[----:B------:R-:W-:-:S07]  /*5990*/  IMAD R10, R11, R152, RZ ;  /* 0x000000980b0a7224 */ /* 0x000fce00078e02ff */
.L_x_231:
[----:B------:R-:W-:Y:S05]  /*59a0*/  BSYNC B1 ;  /* 0x0000000000017941 */ /* 0x000fea0003800000 */
.L_x_230:
[----:B-1----:R-:W-:Y:S01]  /*59b0*/  @!P5 IMAD R11, R120, R153, R10 ;  /* 0x00000099780bd224 */ /* 0x002fe200078e020a */
[----:B------:R-:W-:Y:S04]  /*59c0*/  BSSY B1, `(.L_x_232) ;  /* 0x0000006000017945 */ /* 0x000fe80003800000 */
[----:B------:R1:W-:Y:S01]  /*59d0*/  @!P5 STG.E.U8 desc[UR36][R4.64+0xc0], R11 ;  /* 0x0000c00b0400d986 */ /* 0x0003e2000c101124 */
[----:B------:R-:W-:Y:S05]  /*59e0*/  @P2 BRA `(.L_x_233) ;  /* 0x00000000000c2947 */ /* 0x000fea0003800000 */
[----:B------:R-:W1:Y:S02]  /*59f0*/  LDG.E.U8 R164, desc[UR36][R2.64+0xc1] ;  /* 0x0000c12402a47981 */ /* 0x000e64000c1e1100 */
[----:B-1----:R-:W-:-:S05]  /*5a00*/  PRMT R11, R164, 0x8880, RZ ;  /* 0x00008880a40b7816 */ /* 0x002fca00000000ff */
[----:B------:R-:W-:-:S07]  /*5a10*/  IMAD R10, R11, R152, RZ ;  /* 0x000000980b0a7224 */ /* 0x000fce00078e02ff */
.L_x_233:
[----:B------:R-:W-:Y:S05]  /*5a20*/  BSYNC B1 ;  /* 0x0000000000017941 */ /* 0x000fea0003800000 */
.L_x_232:
        /* <DEDUP_REMOVED lines=11> */
.L_x_235:
[----:B------:R-:W-:Y:S05]  /*5ae0*/  BSYNC B1 ;  /* 0x0000000000017941 */ /* 0x000fea0003800000 */
.L_x_234:
[----:B-1----:R-:W-:Y:S01]  /*5af0*/  @!P4 IMAD R11, R122, R153, R10 ;  /* 0x000000997a0bc224 */ /* 0x002fe200078e020a */
[----:B------:R-:W-:Y:S04]  /*5b00*/  BSSY B1, `(.L_x_236) ;  /* 0x0000006000017945 */ /* 0x000fe80003800000 */
[----:B------:R1:W-:Y:S01]  /*5b10*/  @!P4 STG.E.U8 desc[UR36][R6.64+0xc0], R11 ;  /* 0x0000c00b0600c986 */ /* 0x0003e2000c101124 */
[----:B------:R-:W-:Y:S05]  /*5b20*/  @P3 BRA `(.L_x_237) ;  /* 0x00000000000c3947 */ /* 0x000fea0003800000 */
[----:B------:R-:W1:Y:S02]  /*5b30*/  LDG.E.U8 R164, desc[UR36][R8.64+0xc1] ;  /* 0x0000c12408a47981 */ /* 0x000e64000c1e1100 */
[----:B-1----:R-:W-:-:S05]  /*5b40*/  PRMT R11, R164, 0x8880, RZ ;  /* 0x00008880a40b7816 */ /* 0x002fca00000000ff */
[----:B------:R-:W-:-:S07]  /*5b50*/  IMAD R10, R11, R152, RZ ;  /* 0x000000980b0a7224 */ /* 0x000fce00078e02ff */
.L_x_237:
[----:B------:R-:W-:Y:S05]  /*5b60*/  BSYNC B1 ;  /* 0x0000000000017941 */ /* 0x000fea0003800000 */
.L_x_236:
[----:B------:R-:W-:Y:S01]  /*5b70*/  @!P3 IMAD R123, R123, R153, R10 ;  /* 0x000000997b7bb224 */ /* 0x000fe200078e020a */
[----:B------:R-:W-:Y:S04]  /*5b80*/  BSSY B1, `(.L_x_238) ;  /* 0x0000006000017945 */ /* 0x000fe80003800000 */
[----:B------:R0:W-:Y:S01]  /*5b90*/  @!P3 STG.E.U8 desc[UR36][R6.64+0xc1], R123 ;  /* 0x0000c17b0600b986 */ /* 0x0001e2000c101124 */
[----:B------:R-:W-:Y:S05]  /*5ba0*/  @P5 BRA `(.L_x_239) ;  /* 0x00000000000c5947 */ /* 0x000fea0003800000 */
[----:B------:R-:W1:Y:S02]  /*5bb0*/  LDG.E.U8 R164, desc[UR36][R2.64+0xc8] ;  /* 0x0000c82402a47981 */ /* 0x000e64000c1e1100 */
[----:B-1----:R-:W-:-:S05]  /*5bc0*/  PRMT R11, R164, 0x8880, RZ ;  /* 0x00008880a40b7816 */ /* 0x002fca00000000ff */
[----:B------:R-:W-:-:S07]  /*5bd0*/  IMAD R10, R11, R152, RZ ;  /* 0x000000980b0a7224 */ /* 0x000fce00078e02ff */
.L_x_239:
[----:B------:R-:W-:Y:S05]  /*5be0*/  BSYNC B1 ;  /* 0x0000000000017941 */ /* 0x000fea0003800000 */
.L_x_238:
[----:B-1----:R-:W-:Y:S01]  /*5bf0*/  @!P5 IMAD R11, R124, R153, R10 ;  /* 0x000000997c0bd224 */ /* 0x002fe200078e020a */
[----:B------:R-:W-:Y:S04]  /*5c00*/  BSSY B1, `(.L_x_240) ;  /* 0x0000006000017945 */ /* 0x000fe80003800000 */
[----:B------:R1:W-:Y:S01]  /*5c10*/  @!P5 STG.E.U8 desc[UR36][R4.64+0xc8], R11 ;  /* 0x0000c80b0400d986 */ /* 0x0003e2000c101124 */
[----:B------:R-:W-:Y:S05]  /*5c20*/  @P2 BRA `(.L_x_241) ;  /* 0x00000000000c2947 */ /* 0x000fea0003800000 */
[----:B------:R-:W1:Y:S02]  /*5c30*/  LDG.E.U8 R164, desc[UR36][R2.64+0xc9] ;  /* 0x0000c92402a47981 */ /* 0x000e64000c1e1100 */
[----:B-1----:R-:W-:-:S05]  /*5c40*/  PRMT R11, R164, 0x8880, RZ ;  /* 0x00008880a40b7816 */ /* 0x002fca00000000ff */
[----:B------:R-:W-:-:S07]  /*5c50*/  IMAD R10, R11, R152, RZ ;  /* 0x000000980b0a7224 */ /* 0x000fce00078e02ff */
.L_x_241:
[----:B------:R-:W-:Y:S05]  /*5c60*/  BSYNC B1 ;  /* 0x0000000000017941 */ /* 0x000fea0003800000 */
.L_x_240:
        /* <DEDUP_REMOVED lines=11> */
.L_x_243:
[----:B------:R-:W-:Y:S05]  /*5d20*/  BSYNC B1 ;  /* 0x0000000000017941 */ /* 0x000fea0003800000 */
.L_x_242:
[----:B-1----:R-:W-:Y:S01]  /*5d30*/  @!P4 IMAD R11, R126, R153, R10 ;  /* 0x000000997e0bc224 */ /* 0x002fe200078e020a */
[----:B------:R-:W-:Y:S04]  /*5d40*/  BSSY B1, `(.L_x_244) ;  /* 0x0000006000017945 */ /* 0x000fe80003800000 */
[----:B------:R1:W-:Y:S01]  /*5d50*/  @!P4 STG.E.U8 desc[UR36][R6.64+0xc8], R11 ;  /* 0x0000c80b0600c986 */ /* 0x0003e2000c101124 */
[----:B------:R-:W-:Y:S05]  /*5d60*/  @P3 BRA `(.L_x_245) ;  /* 0x00000000000c3947 */ /* 0x000fea0003800000 */
[----:B------:R-:W1:Y:S02]  /*5d70*/  LDG.E.U8 R164, desc[UR36][R8.64+0xc9] ;  /* 0x0000c92408a47981 */ /* 0x000e64000c1e1100 */
[----:B-1----:R-:W-:-:S05]  /*5d80*/  PRMT R11, R164, 0x8880, RZ ;  /* 0x00008880a40b7816 */ /* 0x002fca00000000ff */
[----:B------:R-:W-:-:S07]  /*5d90*/  IMAD R10, R11, R152, RZ ;  /* 0x000000980b0a7224 */ /* 0x000fce00078e02ff */
.L_x_245:
[----:B------:R-:W-:Y:S05]  /*5da0*/  BSYNC B1 ;  /* 0x0000000000017941 */ /* 0x000fea0003800000 */
.L_x_244:
[----:B------:R-:W-:Y:S01]  /*5db0*/  @!P3 IMAD R127, R127, R153, R10 ;  /* 0x000000997f7fb224 */ /* 0x000fe200078e020a */
[----:B------:R-:W-:Y:S04]  /*5dc0*/  BSSY B1, `(.L_x_246) ;  /* 0x0000006000017945 */ /* 0x000fe80003800000 */
[----:B------:R0:W-:Y:S01]  /*5dd0*/  @!P3 STG.E.U8 desc[UR36][R6.64+0xc9], R127 ;  /* 0x0000c97f0600b986 */ /* 0x0001e2000c101124 */
[----:B------:R-:W-:Y:S05]  /*5de0*/  @P5 BRA `(.L_x_247) ;  /* 0x00000000000c5947 */ /* 0x000fea0003800000 */
[----:B------:R-:W1:Y:S02]  /*5df0*/  LDG.E.U8 R164, desc[UR36][R2.64+0xd0] ;  /* 0x0000d02402a47981 */ /* 0x000e64000c1e1100 */
[----:B-1----:R-:W-:-:S05]  /*5e00*/  PRMT R11, R164, 0x8880, RZ ;  /* 0x00008880a40b7816 */ /* 0x002fca00000000ff */
[----:B------:R-:W-:-:S07]  /*5e10*/  IMAD R10, R11, R152, RZ ;  /* 0x000000980b0a7224 */ /* 0x000fce00078e02ff */
.L_x_247:
[----:B------:R-:W-:Y:S05]  /*5e20*/  BSYNC B1 ;  /* 0x0000000000017941 */ /* 0x000fea0003800000 */
.L_x_246:
[----:B-1----:R-:W-:Y:S01]  /*5e30*/  @!P5 IMAD R11, R128, R153, R10 ;  /* 0x00000099800bd224 */ /* 0x002fe200078e020a */
[----:B------:R-:W-:Y:S04]  /*5e40*/  BSSY B1, `(.L_x_248) ;  /* 0x0000006000017945 */ /* 0x000fe80003800000 */
[----:B------:R1:W-:Y:S01]  /*5e50*/  @!P5 STG.E.U8 desc[UR36][R4.64+0xd0], R11 ;  /* 0x0000d00b0400d986 */ /* 0x0003e2000c101124 */
[----:B------:R-:W-:Y:S05]  /*5e60*/  @P2 BRA `(.L_x_249) ;  /* 0x00000000000c2947 */ /* 0x000fea0003800000 */
[----:B------:R-:W1:Y:S02]  /*5e70*/  LDG.E.U8 R164, desc[UR36][R2.64+0xd1] ;  /* 0x0000d12402a47981 */ /* 0x000e64000c1e1100 */
[----:B-1----:R-:W-:-:S05]  /*5e80*/  PRMT R11, R164, 0x8880, RZ ;  /* 0x00008880a40b7816 */ /* 0x002fca00000000ff */
[----:B------:R-:W-:-:S07]  /*5e90*/  IMAD R10, R11, R152, RZ ;  /* 0x000000980b0a7224 */ /* 0x000fce00078e02ff */
.L_x_249:
[----:B------:R-:W-:Y:S05]  /*5ea0*/  BSYNC B1 ;  /* 0x0000000000017941 */ /* 0x000fea0003800000 */
.L_x_248:
        /* <DEDUP_REMOVED lines=11> */
.L_x_251:
[----:B------:R-:W-:Y:S05]  /*5f60*/  BSYNC B1 ;  /* 0x0000000000017941 */ /* 0x000fea0003800000 */
.L_x_250:
[----:B-1----:R-:W-:Y:S01]  /*5f70*/  @!P4 IMAD R11, R130, R153, R10 ;  /* 0x00000099820bc224 */ /* 0x002fe200078e020a */
[----:B------:R-:W-:Y:S04]  /*5f80*/  BSSY B1, `(.L_x_252) ;  /* 0x0000006000017945 */ /* 0x000fe80003800000 */
[----:B------:R1:W-:Y:S01]  /*5f90*/  @!P4 STG.E.U8 desc[UR36][R6.64+0xd0], R11 ;  /* 0x0000d00b0600c986 */ /* 0x0003e2000c101124 */
[----:B------:R-:W-:Y:S05]  /*5fa0*/  @P3 BRA `(.L_x_253) ;  /* 0x00000000000c3947 */ /* 0x000fea0003800000 */
[----:B------:R-:W1:Y:S02]  /*5fb0*/  LDG.E.U8 R164, desc[UR36][R8.64+0xd1] ;  /* 0x0000d12408a47981 */ /* 0x000e64000c1e1100 */
[----:B-1----:R-:W-:-:S05]  /*5fc0*/  PRMT R11, R164, 0x8880, RZ ;  /* 0x00008880a40b7816 */ /* 0x002fca00000000ff */
[----:B------:R-:W-:-:S07]  /*5fd0*/  IMAD R10, R11, R152, RZ ;  /* 0x000000980b0a7224 */ /* 0x000fce00078e02ff */
.L_x_253:
[----:B------:R-:W-:Y:S05]  /*5fe0*/  BSYNC B1 ;  /* 0x0000000000017941 */ /* 0x000fea0003800000 */
.L_x_252:
[----:B------:R-:W-:Y:S01]  /*5ff0*/  @!P3 IMAD R131, R131, R153, R10 ;  /* 0x000000998383b224 */ /* 0x000fe200078e020a */
[----:B------:R-:W-:Y:S04]  /*6000*/  BSSY B1, `(.L_x_254) ;  /* 0x0000006000017945 */ /* 0x000fe80003800000 */
[----:B------:R0:W-:Y:S01]  /*6010*/  @!P3 STG.E.U8 desc[UR36][R6.64+0xd1], R131 ;  /* 0x0000d1830600b986 */ /* 0x0001e2000c101124 */
[----:B------:R-:W-:Y:S05]  /*6020*/  @P5 BRA `(.L_x_255) ;  /* 0x00000000000c5947 */ /* 0x000fea0003800000 */
[----:B------:R-:W1:Y:S02]  /*6030*/  LDG.E.U8 R164, desc[UR36][R2.64+0xd8] ;  /* 0x0000d82402a47981 */ /* 0x000e64000c1e1100 */
[----:B-1----:R-:W-:-:S05]  /*6040*/  PRMT R11, R164, 0x8880, RZ ;  /* 0x00008880a40b7816 */ /* 0x002fca00000000ff */
[----:B------:R-:W-:-:S07]  /*6050*/  IMAD R10, R11, R152, RZ ;  /* 0x000000980b0a7224 */ /* 0x000fce00078e02ff */
.L_x_255:
[----:B------:R-:W-:Y:S05]  /*6060*/  BSYNC B1 ;  /* 0x0000000000017941 */ /* 0x000fea0003800000 */
.L_x_254:
[----:B-1----:R-:W-:Y:S01]  /*6070*/  @!P5 IMAD R11, R132, R153, R10 ;  /* 0x00000099840bd224 */ /* 0x002fe200078e020a */
[----:B------:R-:W-:Y:S04]  /*6080*/  BSSY B1, `(.L_x_256) ;  /* 0x0000006000017945 */ /* 0x000fe80003800000 */
[----:B------:R1:W-:Y:S01]  /*6090*/  @!P5 STG.E.U8 desc[UR36][R4.64+0xd8], R11 ;  /* 0x0000d80b0400d986 */ /* 0x0003e2000c101124 */
[----:B------:R-:W-:Y:S05]  /*60a0*/  @P2 BRA `(.L_x_257) ;  /* 0x00000000000c2947 */ /* 0x000fea0003800000 */
[----:B------:R-:W1:Y:S02]  /*60b0*/  LDG.E.U8 R164, desc[UR36][R2.64+0xd9] ;  /* 0x0000d92402a47981 */ /* 0x000e64000c1e1100 */
[----:B-1----:R-:W-:-:S05]  /*60c0*/  PRMT R11, R164, 0x8880, RZ ;  /* 0x00008880a40b7816 */ /* 0x002fca00000000ff */
[----:B------:R-:W-:-:S07]  /*60d0*/  IMAD R10, R11, R152, RZ ;  /* 0x000000980b0a7224 */ /* 0x000fce00078e02ff */
.L_x_257:
[----:B------:R-:W-:Y:S05]  /*60e0*/  BSYNC B1 ;  /* 0x0000000000017941 */ /* 0x000fea0003800000 */
.L_x_256:
        /* <DEDUP_REMOVED lines=11> */
.L_x_259:
[----:B------:R-:W-:Y:S05]  /*61a0*/  BSYNC B1 ;  /* 0x0000000000017941 */ /* 0x000fea0003800000 */
.L_x_258:
[----:B-1----:R-:W-:Y:S01]  /*61b0*/  @!P4 IMAD R11, R134, R153, R10 ;  /* 0x00000099860bc224 */ /* 0x002fe200078e020a */
[----:B------:R-:W-:Y:S04]  /*61c0*/  BSSY B1, `(.L_x_260) ;  /* 0x0000006000017945 */ /* 0x000fe80003800000 */
[----:B------:R1:W-:Y:S01]  /*61d0*/  @!P4 STG.E.U8 desc[UR36][R6.64+0xd8], R11 ;  /* 0x0000d80b0600c986 */ /* 0x0003e2000c101124 */
[----:B------:R-:W-:Y:S05]  /*61e0*/  @P3 BRA `(.L_x_261) ;  /* 0x00000000000c3947 */ /* 0x000fea0003800000 */
[----:B------:R-:W1:Y:S02]  /*61f0*/  LDG.E.U8 R164, desc[UR36][R8.64+0xd9] ;  /* 0x0000d92408a47981 */ /* 0x000e64000c1e1100 */
[----:B-1----:R-:W-:-:S05]  /*6200*/  PRMT R11, R164, 0x8880, RZ ;  /* 0x00008880a40b7816 */ /* 0x002fca00000000ff */
[----:B------:R-:W-:-:S07]  /*6210*/  IMAD R10, R11, R152, RZ ;  /* 0x000000980b0a7224 */ /* 0x000fce00078e02ff */
.L_x_261:
[----:B------:R-:W-:Y:S05]  /*6220*/  BSYNC B1 ;  /* 0x0000000000017941 */ /* 0x000fea0003800000 */
.L_x_260:
[----:B------:R-:W-:Y:S01]  /*6230*/  @!P3 IMAD R135, R135, R153, R10 ;  /* 0x000000998787b224 */ /* 0x000fe200078e020a */
[----:B------:R-:W-:Y:S04]  /*6240*/  BSSY B1, `(.L_x_262) ;  /* 0x0000006000017945 */ /* 0x000fe80003800000 */
[----:B------:R0:W-:Y:S01]  /*6250*/  @!P3 STG.E.U8 desc[UR36][R6.64+0xd9], R135 ;  /* 0x0000d9870600b986 */ /* 0x0001e2000c101124 */
[----:B------:R-:W-:Y:S05]  /*6260*/  @P5 BRA `(.L_x_263) ;  /* 0x00000000000c5947 */ /* 0x000fea0003800000 */
[----:B------:R-:W1:Y:S02]  /*6270*/  LDG.E.U8 R164, desc[UR36][R2.64+0xe0] ;  /* 0x0000e02402a47981 */ /* 0x000e64000c1e1100 */
[----:B-1----:R-:W-:-:S05]  /*6280*/  PRMT R11, R164, 0x8880, RZ ;  /* 0x00008880a40b7816 */ /* 0x002fca00000000ff */
[----:B------:R-:W-:-:S07]  /*6290*/  IMAD R10, R11, R152, RZ ;  /* 0x000000980b0a7224 */ /* 0x000fce00078e02ff */
.L_x_263:
[----:B------:R-:W-:Y:S05]  /*62a0*/  BSYNC B1 ;  /* 0x0000000000017941 */ /* 0x000fea0003800000 */
.L_x_262:
[----:B-1----:R-:W-:Y:S01]  /*62b0*/  @!P5 IMAD R11, R136, R153, R10 ;  /* 0x00000099880bd224 */ /* 0x002fe200078e020a */
[----:B------:R-:W-:Y:S04]  /*62c0*/  BSSY B1, `(.L_x_264) ;  /* 0x0000006000017945 */ /* 0x000fe80003800000 */
[----:B------:R1:W-:Y:S01]  /*62d0*/  @!P5 STG.E.U8 desc[UR36][R4.64+0xe0], R11 ;  /* 0x0000e00b0400d986 */ /* 0x0003e2000c101124 */
[----:B------:R-:W-:Y:S05]  /*62e0*/  @P2 BRA `(.L_x_265) ;  /* 0x00000000000c2947 */ /* 0x000fea0003800000 */
[----:B------:R-:W1:Y:S02]  /*62f0*/  LDG.E.U8 R164, desc[UR36][R2.64+0xe1] ;  /* 0x0000e12402a47981 */ /* 0x000e64000c1e1100 */
[----:B-1----:R-:W-:-:S05]  /*6300*/  PRMT R11, R164, 0x8880, RZ ;  /* 0x00008880a40b7816 */ /* 0x002fca00000000ff */
[----:B------:R-:W-:-:S07]  /*6310*/  IMAD R10, R11, R152, RZ ;  /* 0x000000980b0a7224 */ /* 0x000fce00078e02ff */
.L_x_265:
[----:B------:R-:W-:Y:S05]  /*6320*/  BSYNC B1 ;  /* 0x0000000000017941 */ /* 0x000fea0003800000 */
.L_x_264:
        /* <DEDUP_REMOVED lines=11> */
.L_x_267:
[----:B------:R-:W-:Y:S05]  /*63e0*/  BSYNC B1 ;  /* 0x0000000000017941 */ /* 0x000fea0003800000 */
.L_x_266:
[----:B-1----:R-:W-:Y:S01]  /*63f0*/  @!P4 IMAD R11, R138, R153, R10 ;  /* 0x000000998a0bc224 */ /* 0x002fe200078e020a */
[----:B------:R-:W-:Y:S04]  /*6400*/  BSSY B1, `(.L_x_268) ;  /* 0x0000006000017945 */ /* 0x000fe80003800000 */
[----:B------:R1:W-:Y:S01]  /*6410*/  @!P4 STG.E.U8 desc[UR36][R6.64+0xe0], R11 ;  /* 0x0000e00b0600c986 */ /* 0x0003e2000c101124 */
[----:B------:R-:W-:Y:S05]  /*6420*/  @P3 BRA `(.L_x_269) ;  /* 0x00000000000c3947 */ /* 0x000fea0003800000 */
[----:B------:R-:W1:Y:S02]  /*6430*/  LDG.E.U8 R164, desc[UR36][R8.64+0xe1] ;  /* 0x0000e12408a47981 */ /* 0x000e64000c1e1100 */
[----:B-1----:R-:W-:-:S05]  /*6440*/  PRMT R11, R164, 0x8880, RZ ;  /* 0x00008880a40b7816 */ /* 0x002fca00000000ff */
[----:B------:R-:W-:-:S07]  /*6450*/  IMAD R10, R11, R152, RZ ;  /* 0x000000980b0a7224 */ /* 0x000fce00078e02ff */
.L_x_269:
[----:B------:R-:W-:Y:S05]  /*6460*/  BSYNC B1 ;  /* 0x0000000000017941 */ /* 0x000fea0003800000 */
.L_x_268:
[----:B------:R-:W-:Y:S01]  /*6470*/  @!P3 IMAD R139, R139, R153, R10 ;  /* 0x000000998b8bb224 */ /* 0x000fe200078e020a */
[----:B------:R-:W-:Y:S04]  /*6480*/  BSSY B1, `(.L_x_270) ;  /* 0x0000006000017945 */ /* 0x000fe80003800000 */
[----:B------:R0:W-:Y:S01]  /*6490*/  @!P3 STG.E.U8 desc[UR36][R6.64+0xe1], R139 ;  /* 0x0000e18b0600b986 */ /* 0x0001e2000c101124 */
[----:B------:R-:W-:Y:S05]  /*64a0*/  @P5 BRA `(.L_x_271) ;  /* 0x00000000000c5947 */ /* 0x000fea0003800000 */
[----:B------:R-:W1:Y:S02]  /*64b0*/  LDG.E.U8 R164, desc[UR36][R2.64+0xe8] ;  /* 0x0000e82402a47981 */ /* 0x000e64000c1e1100 */
[----:B-1----:R-:W-:-:S05]  /*64c0*/  PRMT R11, R164, 0x8880, RZ ;  /* 0x00008880a40b7816 */ /* 0x002fca00000000ff */
[----:B------:R-:W-:-:S07]  /*64d0*/  IMAD R10, R11, R152, RZ ;  /* 0x000000980b0a7224 */ /* 0x000fce00078e02ff */
.L_x_271:
[----:B------:R-:W-:Y:S05]  /*64e0*/  BSYNC B1 ;  /* 0x0000000000017941 */ /* 0x000fea0003800000 */
.L_x_270:
[----:B-1----:R-:W-:Y:S01]  /*64f0*/  @!P5 IMAD R11, R140, R153, R10 ;  /* 0x000000998c0bd224 */ /* 0x002fe200078e020a */
[----:B------:R-:W-:Y:S04]  /*6500*/  BSSY B1, `(.L_x_272) ;  /* 0x0000006000017945 */ /* 0x000fe80003800000 */
[----:B------:R1:W-:Y:S01]  /*6510*/  @!P5 STG.E.U8 desc[UR36][R4.64+0xe8], R11 ;  /* 0x0000e80b0400d986 */ /* 0x0003e2000c101124 */
[----:B------:R-:W-:Y:S05]  /*6520*/  @P2 BRA `(.L_x_273) ;  /* 0x00000000000c2947 */ /* 0x000fea0003800000 */
[----:B------:R-:W1:Y:S02]  /*6530*/  LDG.E.U8 R164, desc[UR36][R2.64+0xe9] ;  /* 0x0000e92402a47981 */ /* 0x000e64000c1e1100 */
[----:B-1----:R-:W-:-:S05]  /*6540*/  PRMT R11, R164, 0x8880, RZ ;  /* 0x00008880a40b7816 */ /* 0x002fca00000000ff */
[----:B------:R-:W-:-:S07]  /*6550*/  IMAD R10, R11, R152, RZ ;  /* 0x000000980b0a7224 */ /* 0x000fce00078e02ff */
.L_x_273:
[----:B------:R-:W-:Y:S05]  /*6560*/  BSYNC B1 ;  /* 0x0000000000017941 */ /* 0x000fea0003800000 */
.L_x_272:
        /* <DEDUP_REMOVED lines=11> */
.L_x_275:
[----:B------:R-:W-:Y:S05]  /*6620*/  BSYNC B1 ;  /* 0x0000000000017941 */ /* 0x000fea0003800000 */
.L_x_274:
[----:B-1----:R-:W-:Y:S01]  /*6630*/  @!P4 IMAD R11, R142, R153, R10 ;  /* 0x000000998e0bc224 */ /* 0x002fe200078e020a */
[----:B------:R-:W-:Y:S04]  /*6640*/  BSSY B1, `(.L_x_276) ;  /* 0x0000006000017945 */ /* 0x000fe80003800000 */
[----:B------:R1:W-:Y:S01]  /*6650*/  @!P4 STG.E.U8 desc[UR36][R6.64+0xe8], R11 ;  /* 0x0000e80b0600c986 */ /* 0x0003e2000c101124 */
[----:B------:R-:W-:Y:S05]  /*6660*/  @P3 BRA `(.L_x_277) ;  /* 0x00000000000c3947 */ /* 0x000fea0003800000 */
[----:B------:R-:W1:Y:S02]  /*6670*/  LDG.E.U8 R164, desc[UR36][R8.64+0xe9] ;  /* 0x0000e92408a47981 */ /* 0x000e64000c1e1100 */
[----:B-1----:R-:W-:-:S05]  /*6680*/  PRMT R11, R164, 0x8880, RZ ;  /* 0x00008880a40b7816 */ /* 0x002fca00000000ff */
[----:B------:R-:W-:-:S07]  /*6690*/  IMAD R10, R11, R152, RZ ;  /* 0x000000980b0a7224 */ /* 0x000fce00078e02ff */
.L_x_277:
[----:B------:R-:W-:Y:S05]  /*66a0*/  BSYNC B1 ;  /* 0x0000000000017941 */ /* 0x000fea0003800000 */
.L_x_276:
[----:B------:R-:W-:Y:S01]  /*66b0*/  @!P3 IMAD R143, R143, R153, R10 ;  /* 0x000000998f8fb224 */ /* 0x000fe200078e020a */
[----:B------:R-:W-:Y:S04]  /*66c0*/  BSSY B1, `(.L_x_278) ;  /* 0x0000006000017945 */ /* 0x000fe80003800000 */
[----:B------:R0:W-:Y:S01]  /*66d0*/  @!P3 STG.E.U8 desc[UR36][R6.64+0xe9], R143 ;  /* 0x0000e98f0600b986 */ /* 0x0001e2000c101124 */
[----:B------:R-:W-:Y:S05]  /*66e0*/  @P5 BRA `(.L_x_279) ;  /* 0x00000000000c5947 */ /* 0x000fea0003800000 */
[----:B------:R-:W1:Y:S02]  /*66f0*/  LDG.E.U8 R164, desc[UR36][R2.64+0xf0] ;  /* 0x0000f02402a47981 */ /* 0x000e64000c1e1100 */
[----:B-1----:R-:W-:-:S05]  /*6700*/  PRMT R11, R164, 0x8880, RZ ;  /* 0x00008880a40b7816 */ /* 0x002fca00000000ff */
[----:B------:R-:W-:-:S07]  /*6710*/  IMAD R10, R11, R152, RZ ;  /* 0x000000980b0a7224 */ /* 0x000fce00078e02ff */
.L_x_279:
[----:B------:R-:W-:Y:S05]  /*6720*/  BSYNC B1 ;  /* 0x0000000000017941 */ /* 0x000fea0003800000 */
.L_x_278:
[----:B-1----:R-:W-:Y:S01]  /*6730*/  @!P5 IMAD R11, R144, R153, R10 ;  /* 0x00000099900bd224 */ /* 0x002fe200078e020a */
[----:B------:R-:W-:Y:S04]  /*6740*/  BSSY B1, `(.L_x_280) ;  /* 0x0000006000017945 */ /* 0x000fe80003800000 */
[----:B------:R1:W-:Y:S01]  /*6750*/  @!P5 STG.E.U8 desc[UR36][R4.64+0xf0], R11 ;  /* 0x0000f00b0400d986 */ /* 0x0003e2000c101124 */
[----:B------:R-:W-:Y:S05]  /*6760*/  @P2 BRA `(.L_x_281) ;  /* 0x00000000000c2947 */ /* 0x000fea0003800000 */
[----:B------:R-:W1:Y:S02]  /*6770*/  LDG.E.U8 R164, desc[UR36][R2.64+0xf1] ;  /* 0x0000f12402a47981 */ /* 0x000e64000c1e1100 */
[----:B-1----:R-:W-:-:S05]  /*6780*/  PRMT R11, R164, 0x8880, RZ ;  /* 0x00008880a40b7816 */ /* 0x002fca00000000ff */
[----:B------:R-:W-:-:S07]  /*6790*/  IMAD R10, R11, R152, RZ ;  /* 0x000000980b0a7224 */ /* 0x000fce00078e02ff */
.L_x_281:
[----:B------:R-:W-:Y:S05]  /*67a0*/  BSYNC B1 ;  /* 0x0000000000017941 */ /* 0x000fea0003800000 */
.L_x_280:
[C---:B------:R-:W-:Y:S01]  /*67b0*/  ISETP.LT.OR P4, PT, R0.reuse, 0xf1, !P0 ;  /* 0x000000f10000780c */ /* 0x040fe20004781670 */
[----:B------:R-:W-:Y:S01]  /*67c0*/  @!P2 IMAD R145, R145, R153, R10 ;  /* 0x000000999191a224 */ /* 0x000fe200078e020a */
[----:B------:R-:W-:Y:S01]  /*67d0*/  BSSY B1, `(.L_x_282) ;  /* 0x000000a000017945 */ /* 0x000fe20003800000 */
[C---:B------:R-:W-:Y:S02]  /*67e0*/  ISETP.LT.OR P3, PT, R0.reuse, 0xf2, !P0 ;  /* 0x000000f20000780c */ /* 0x040fe40004761670 */
        /* <DEDUP_REMOVED lines=8> */
.L_x_283:
[----:B------:R-:W-:Y:S05]  /*6870*/  BSYNC B1 ;  /* 0x0000000000017941 */ /* 0x000fea0003800000 */
.L_x_282:
[----:B-1----:R-:W-:Y:S01]  /*6880*/  @!P4 IMAD R11, R146, R153, R10 ;  /* 0x00000099920bc224 */ /* 0x002fe200078e020a */
[----:B------:R-:W-:Y:S04]  /*6890*/  BSSY B1, `(.L_x_284) ;  /* 0x0000006000017945 */ /* 0x000fe80003800000 */
[----:B------:R1:W-:Y:S01]  /*68a0*/  @!P4 STG.E.U8 desc[UR36][R6.64+0xf0], R11 ;  /* 0x0000f00b0600c986 */ /* 0x0003e2000c101124 */
[----:B------:R-:W-:Y:S05]  /*68b0*/  @P3 BRA `(.L_x_285) ;  /* 0x00000000000c3947 */ /* 0x000fea0003800000 */
[----:B------:R-:W1:Y:S02]  /*68c0*/  LDG.E.U8 R164, desc[UR36][R8.64+0xf1] ;  /* 0x0000f12408a47981 */ /* 0x000e64000c1e1100 */
[----:B-1----:R-:W-:-:S05]  /*68d0*/  PRMT R11, R164, 0x8880, RZ ;  /* 0x00008880a40b7816 */ /* 0x002fca00000000ff */
[----:B------:R-:W-:-:S07]  /*68e0*/  IMAD R10, R11, R152, RZ ;  /* 0x000000980b0a7224 */ /* 0x000fce00078e02ff */
.L_x_285:
[----:B------:R-:W-:Y:S05]  /*68f0*/  BSYNC B1 ;  /* 0x0000000000017941 */ /* 0x000fea0003800000 */
.L_x_284:
[----:B------:R-:W-:Y:S01]  /*6900*/  @!P3 IMAD R147, R147, R153, R10 ;  /* 0x000000999393b224 */ /* 0x000fe200078e020a */
[----:B------:R-:W-:Y:S04]  /*6910*/  BSSY B1, `(.L_x_286) ;  /* 0x0000006000017945 */ /* 0x000fe80003800000 */
[----:B------:R0:W-:Y:S01]  /*6920*/  @!P3 STG.E.U8 desc[UR36][R6.64+0xf1], R147 ;  /* 0x0000f1930600b986 */ /* 0x0001e2000c101124 */
[----:B------:R-:W-:Y:S05]  /*6930*/  @P2 BRA `(.L_x_287) ;  /* 0x00000000000c2947 */ /* 0x000fea0003800000 */
[----:B------:R-:W1:Y:S02]  /*6940*/  LDG.E.U8 R164, desc[UR36][R2.64+0xf8] ;  /* 0x0000f82402a47981 */ /* 0x000e64000c1e1100 */
[----:B-1----:R-:W-:-:S05]  /*6950*/  PRMT R11, R164, 0x8880, RZ ;  /* 0x00008880a40b7816 */ /* 0x002fca00000000ff */
[----:B------:R-:W-:-:S07]  /*6960*/  IMAD R10, R11, R152, RZ ;  /* 0x000000980b0a7224 */ /* 0x000fce00078e02ff */
.L_x_287:
[----:B------:R-:W-:Y:S05]  /*6970*/  BSYNC B1 ;  /* 0x0000000000017941 */ /* 0x000fea0003800000 */
.L_x_286:
[----:B-1----:R-:W-:Y:S01]  /*6980*/  @!P2 IMAD R11, R148, R153, R10 ;  /* 0x00000099940ba224 */ /* 0x002fe200078e020a */
[----:B------:R-:W-:Y:S04]  /*6990*/  BSSY B1, `(.L_x_288) ;  /* 0x0000006000017945 */ /* 0x000fe80003800000 */
[----:B------:R1:W-:Y:S01]  /*69a0*/  @!P2 STG.E.U8 desc[UR36][R4.64+0xf8], R11 ;  /* 0x0000f80b0400a986 */ /* 0x0003e2000c101124 */
[----:B------:R-:W-:Y:S05]  /*69b0*/  @P1 BRA `(.L_x_289) ;  /* 0x00000000000c1947 */ /* 0x000fea0003800000 */
[----:B------:R-:W1:Y:S02]  /*69c0*/  LDG.E.U8 R164, desc[UR36][R2.64+0xf9] ;  /* 0x0000f92402a47981 */ /* 0x000e64000c1e1100 */
[----:B-1----:R-:W-:-:S05]  /*69d0*/  PRMT R11, R164, 0x8880, RZ ;  /* 0x00008880a40b7816 */ /* 0x002fca00000000ff */
[----:B------:R-:W-:-:S07]  /*69e0*/  IMAD R10, R11, R152, RZ ;  /* 0x000000980b0a7224 */ /* 0x000fce00078e02ff */
.L_x_289:
[----:B------:R-:W-:Y:S05]  /*69f0*/  BSYNC B1 ;  /* 0x0000000000017941 */ /* 0x000fea0003800000 */
.L_x_288:
[----:B------:R-:W-:Y:S01]  /*6a00*/  @!P1 IMAD R149, R149, R153, R10 ;  /* 0x0000009995959224 */ /* 0x000fe200078e020a */
[----:B------:R-:W-:Y:S04]  /*6a10*/  BSSY B1, `(.L_x_290) ;  /* 0x0000006000017945 */ /* 0x000fe80003800000 */
[----:B------:R0:W-:Y:S01]  /*6a20*/  @!P1 STG.E.U8 desc[UR36][R4.64+0xf9], R149 ;  /* 0x0000f99504009986 */ /* 0x0001e2000c101124 */
[----:B------:R-:W-:Y:S05]  /*6a30*/  @P5 BRA `(.L_x_291) ;  /* 0x00000000000c5947 */ /* 0x000fea0003800000 */
[----:B------:R-:W0:Y:S02]  /*6a40*/  LDG.E.U8 R164, desc[UR36][R8.64+0xf8] ;  /* 0x0000f82408a47981 */ /* 0x000e24000c1e1100 */
[----:B0-----:R-:W-:-:S05]  /*6a50*/  PRMT R3, R164, 0x8880, RZ ;  /* 0x00008880a4037816 */ /* 0x001fca00000000ff */
[----:B------:R-:W-:-:S07]  /*6a60*/  IMAD R10, R3, R152, RZ ;  /* 0x00000098030a7224 */ /* 0x000fce00078e02ff */
.L_x_291:
[----:B------:R-:W-:Y:S05]  /*6a70*/  BSYNC B1 ;  /* 0x0000000000017941 */ /* 0x000fea0003800000 */
.L_x_290:
[----:B0-----:R-:W-:Y:S01]  /*6a80*/  @!P5 IMAD R3, R150, R153, R10 ;  /* 0x000000999603d224 */ /* 0x001fe200078e020a */
[----:B------:R-:W-:Y:S01]  /*6a90*/  ISETP.LT.OR P0, PT, R0, 0xfa, !P0 ;  /* 0x000000fa0000780c */ /* 0x000fe20004701670 */
[----:B------:R-:W-:Y:S03]  /*6aa0*/  BSSY B1, `(.L_x_292) ;  /* 0x0000006000017945 */ /* 0x000fe60003800000 */
[----:B------:R0:W-:Y:S09]  /*6ab0*/  @!P5 STG.E.U8 desc[UR36][R6.64+0xf8], R3 ;  /* 0x0000f8030600d986 */ /* 0x0001f2000c101124 */
[----:B------:R-:W-:Y:S05]  /*6ac0*/  @P0 BRA `(.L_x_293) ;  /* 0x00000000000c0947 */ /* 0x000fea0003800000 */
[----:B------:R-:W0:Y:S02]  /*6ad0*/  LDG.E.U8 R164, desc[UR36][R8.64+0xf9] ;  /* 0x0000f92408a47981 */ /* 0x000e24000c1e1100 */
[----:B0-----:R-:W-:-:S05]  /*6ae0*/  PRMT R3, R164, 0x8880, RZ ;  /* 0x00008880a4037816 */ /* 0x001fca00000000ff */
[----:B------:R-:W-:-:S07]  /*6af0*/  IMAD R10, R3, R152, RZ ;  /* 0x00000098030a7224 */ /* 0x000fce00078e02ff */
.L_x_293:
[----:B------:R-:W-:Y:S05]  /*6b00*/  BSYNC B1 ;  /* 0x0000000000017941 */ /* 0x000fea0003800000 */
.L_x_292:
[----:B------:R-:W-:Y:S01]  /*6b10*/  IMAD R151, R151, R153, R10 ;  /* 0x0000009997977224 */ /* 0x000fe200078e020a */
[----:B------:R-:W-:Y:S06]  /*6b20*/  @P0 BRA `(.L_x_294) ;  /* 0x0000001800100947 */ /* 0x000fec0003800000 */
[----:B------:R0:W-:Y:S01]  /*6b30*/  STG.E.U8 desc[UR36][R6.64+0xf9], R151 ;  /* 0x0000f99706007986 */ /* 0x0001e2000c101124 */
[----:B------:R-:W-:Y:S05]  /*6b40*/  BRA `(.L_x_294) ;  /* 0x0000001800087947 */ /* 0x000fea0003800000 */
.L_x_37:
[C---:B------:R-:W-:Y:S02]  /*6b50*/  ISETP.GE.AND P1, PT, R22.reuse, 0x1, PT ;  /* 0x000000011600780c */ /* 0x040fe40003f26270 */
[----:B------:R-:W-:Y:S02]  /*6b60*/  ISETP.GE.AND P0, PT, R22, 0x9, PT ;  /* 0x000000091600780c */ /* 0x000fe40003f06270 */
[C---:B------:R-:W-:Y:S02]  /*6b70*/  ISETP.LT.OR P4, PT, R0.reuse, 0x1, !P1 ;  /* 0x000000010000780c */ /* 0x040fe40004f81670 */
[C---:B------:R-:W-:Y:S02]  /*6b80*/  ISETP.LT.OR P3, PT, R0.reuse, 0x2, !P1 ;  /* 0x000000020000780c */ /* 0x040fe40004f61670 */
[C---:B------:R-:W-:Y:S02]  /*6b90*/  ISETP.LT.OR P2, PT, R0.reuse, 0x1, !P0 ;  /* 0x000000010000780c */ /* 0x040fe40004741670 */
[----:B------:R-:W-:-:S07]  /*6ba0*/  ISETP.LT.OR P5, PT, R0, 0x2, !P0 ;  /* 0x000000020000780c */ /* 0x000fce00047a1670 */
[-C--:B------:R-:W-:Y:S02]  /*6bb0*/  @!P4 IMAD R3, R24, R153.reuse, RZ ;  /* 0x000000991803c224 */ /* 0x080fe400078e02ff */
[-C--:B------:R-:W-:Y:S02]  /*6bc0*/  @!P3 IMAD R25, R25, R153.reuse, RZ ;  /* 0x000000991919b224 */ /* 0x080fe400078e02ff */
[-C--:B------:R-:W-:Y:S01]  /*6bd0*/  @!P2 IMAD R9, R26, R153.reuse, RZ ;  /* 0x000000991a09a224 */ /* 0x080fe200078e02ff */
[----:B------:R0:W-:Y:S01]  /*6be0*/  @!P4 STG.E.U8 desc[UR36][R4.64], R3 ;  /* 0x000000030400c986 */ /* 0x0001e2000c101124 */
[C---:B------:R-:W-:Y:S01]  /*6bf0*/  ISETP.LT.OR P4, PT, R0.reuse, 0x9, !P1 ;  /* 0x000000090000780c */ /* 0x040fe20004f81670 */
[----:B------:R-:W-:Y:S02]  /*6c00*/  @!P5 IMAD R27, R27, R153, RZ ;  /* 0x000000991b1bd224 */ /* 0x000fe400078e02ff */
[----:B------:R-:W-:Y:S01]  /*6c10*/  @!P3 STG.E.U8 desc[UR36][R4.64+0x1], R25 ;  /* 0x000001190400b986 */ /* 0x000fe2000c101124 */
[----:B------:R-:W-:-:S03]  /*6c20*/  ISETP.LT.OR P3, PT, R0, 0xa, !P1 ;  /* 0x0000000a0000780c */ /* 0x000fc60004f61670 */
[----:B------:R1:W-:Y:S01]  /*6c30*/  @!P2 STG.E.U8 desc[UR36][R6.64], R9 ;  /* 0x000000090600a986 */ /* 0x0003e2000c101124 */
[----:B------:R-:W-:-:S03]  /*6c40*/  ISETP.LT.OR P2, PT, R0, 0x9, !P0 ;  /* 0x000000090000780c */ /* 0x000fc60004741670 */
[----:B------:R-:W-:Y:S01]  /*6c50*/  @!P5 STG.E.U8 desc[UR36][R6.64+0x1], R27 ;  /* 0x0000011b0600d986 */ /* 0x000fe2000c101124 */
[----:B------:R-:W-:Y:S01]  /*6c60*/  ISETP.LT.OR P5, PT, R0, 0xa, !P0 ;  /* 0x0000000a0000780c */ /* 0x000fe200047a1670 */
[----:B------:R-:W-:-:S04]  /*6c70*/  @!P4 IMAD R11, R28, R153, RZ ;  /* 0x000000991c0bc224 */ /* 0x000fc800078e02ff */
[-C--:B------:R-:W-:Y:S01]  /*6c80*/  @!P3 IMAD R29, R29, R153.reuse, RZ ;  /* 0x000000991d1db224 */ /* 0x080fe200078e02ff */
[----:B------:R-:W-:Y:S01]  /*6c90*/  @!P4 STG.E.U8 desc[UR36][R4.64+0x8], R11 ;  /* 0x0000080b0400c986 */ /* 0x000fe2000c101124 */
[----:B------:R-:W-:Y:S02]  /*6ca0*/  ISETP.LT.OR P4, PT, R0, 0x11, !P1 ;  /* 0x000000110000780c */ /* 0x000fe40004f81670 */
[-C--:B0-----:R-:W-:Y:S01]  /*6cb0*/  @!P2 IMAD R3, R30, R153.reuse, RZ ;  /* 0x000000991e03a224 */ /* 0x081fe200078e02ff */
[----:B------:R-:W-:Y:S01]  /*6cc0*/  @!P3 STG.E.U8 desc[UR36][R4.64+0x9], R29 ;  /* 0x0000091d0400b986 */ /* 0x000fe2000c101124 */
[C---:B------:R-:W-:Y:S02]  /*6cd0*/  ISETP.LT.OR P3, PT, R0.reuse, 0x12, !P1 ;  /* 0x000000120000780c */ /* 0x040fe40004f61670 */
[----:B------:R-:W-:Y:S01]  /*6ce0*/  @!P5 IMAD R31, R31, R153, RZ ;  /* 0x000000991f1fd224 */ /* 0x000fe200078e02ff */
[----:B------:R0:W-:Y:S01]  /*6cf0*/  @!P2 STG.E.U8 desc[UR36][R6.64+0x8], R3 ;  /* 0x000008030600a986 */ /* 0x0001e2000c101124 */
[----:B------:R-:W-:-:S03]  /*6d00*/  ISETP.LT.OR P2, PT, R0, 0x11, !P0 ;  /* 0x000000110000780c */ /* 0x000fc60004741670 */
[----:B------:R-:W-:Y:S01]  /*6d10*/  @!P5 STG.E.U8 desc[UR36][R6.64+0x9], R31 ;  /* 0x0000091f0600d986 */ /* 0x000fe2000c101124 */
[----:B------:R-:W-:Y:S01]  /*6d20*/  ISETP.LT.OR P5, PT, R0, 0x12, !P0 ;  /* 0x000000120000780c */ /* 0x000fe200047a1670 */
[----:B-1----:R-:W-:-:S04]  /*6d30*/  @!P4 IMAD R9, R32, R153, RZ ;  /* 0x000000992009c224 */ /* 0x002fc800078e02ff */
        /* <DEDUP_REMOVED lines=301> */
[----:B------:R1:W-:Y:S01]  /*8010*/  @!P4 STG.E.U8 desc[UR36][R4.64+0xd8], R11 ;  /* 0x0000d80b0400c986 */ /* 0x0003e2000c101124 */
        /* <DEDUP_REMOVED lines=13> */
[-C--:B-1----:R-:W-:Y:S01]  /*80f0*/  @!P2 IMAD R11, R138, R153.reuse, RZ ;  /* 0x000000998a0ba224 */ /* 0x082fe200078e02ff */
[----:B------:R-:W-:Y:S01]  /*8100*/  @!P3 STG.E.U8 desc[UR36][R4.64+0xe1], R137 ;  /* 0x0000e1890400b986 */ /* 0x000fe2000c101124 */
[C---:B------:R-:W-:Y:S02]  /*8110*/  ISETP.LT.OR P3, PT, R0.reuse, 0xea, !P1 ;  /* 0x000000ea0000780c */ /* 0x040fe40004f61670 */
[----:B------:R-:W-:Y:S01]  /*8120*/  @!P5 IMAD R139, R139, R153, RZ ;  /* 0x000000998b8bd224 */ /* 0x000fe200078e02ff */
[----:B------:R1:W-:Y:S01]  /*8130*/  @!P2 STG.E.U8 desc[UR36][R6.64+0xe0], R11 ;  /* 0x0000e00b0600a986 */ /* 0x0003e2000c101124 */
[----:B------:R-:W-:-:S03]  /*8140*/  ISETP.LT.OR P2, PT, R0, 0xe9, !P0 ;  /* 0x000000e90000780c */ /* 0x000fc60004741670 */
[----:B------:R-:W-:Y:S01]  /*8150*/  @!P5 STG.E.U8 desc[UR36][R6.64+0xe1], R139 ;  /* 0x0000e18b0600d986 */ /* 0x000fe2000c101124 */
[----:B------:R-:W-:Y:S01]  /*8160*/  ISETP.LT.OR P5, PT, R0, 0xea, !P0 ;  /* 0x000000ea0000780c */ /* 0x000fe200047a1670 */
[----:B0-----:R-:W-:-:S04]  /*8170*/  @!P4 IMAD R3, R140, R153, RZ ;  /* 0x000000998c03c224 */ /* 0x001fc800078e02ff */
[-C--:B------:R-:W-:Y:S01]  /*8180*/  @!P3 IMAD R141, R141, R153.reuse, RZ ;  /* 0x000000998d8db224 */ /* 0x080fe200078e02ff */
[----:B------:R0:W-:Y:S01]  /*8190*/  @!P4 STG.E.U8 desc[UR36][R4.64+0xe8], R3 ;  /* 0x0000e8030400c986 */ /* 0x0001e2000c101124 */
[----:B------:R-:W-:Y:S02]  /*81a0*/  ISETP.LT.OR P4, PT, R0, 0xf2, !P1 ;  /* 0x000000f20000780c */ /* 0x000fe40004f81670 */
[-C--:B--2---:R-:W-:Y:S01]  /*81b0*/  @!P2 IMAD R9, R142, R153.reuse, RZ ;  /* 0x000000998e09a224 */ /* 0x084fe200078e02ff */
[----:B------:R-:W-:Y:S01]  /*81c0*/  @!P3 STG.E.U8 desc[UR36][R4.64+0xe9], R141 ;  /* 0x0000e98d0400b986 */ /* 0x000fe2000c101124 */
[C---:B------:R-:W-:Y:S02]  /*81d0*/  ISETP.LT.OR P3, PT, R0.reuse, 0xf1, !P1 ;  /* 0x000000f10000780c */ /* 0x040fe40004f61670 */
[----:B------:R-:W-:Y:S01]  /*81e0*/  @!P5 IMAD R143, R143, R153, RZ ;  /* 0x000000998f8fd224 */ /* 0x000fe200078e02ff */
[----:B------:R-:W-:Y:S01]  /*81f0*/  @!P2 STG.E.U8 desc[UR36][R6.64+0xe8], R9 ;  /* 0x0000e8090600a986 */ /* 0x000fe2000c101124 */
[----:B------:R-:W-:-:S03]  /*8200*/  ISETP.LT.OR P2, PT, R0, 0xf1, !P0 ;  /* 0x000000f10000780c */ /* 0x000fc60004741670 */
[----:B------:R-:W-:Y:S01]  /*8210*/  @!P5 STG.E.U8 desc[UR36][R6.64+0xe9], R143 ;  /* 0x0000e98f0600d986 */ /* 0x000fe2000c101124 */
[----:B------:R-:W-:Y:S01]  /*8220*/  ISETP.LT.OR P5, PT, R0, 0xf9, !P0 ;  /* 0x000000f90000780c */ /* 0x000fe200047a1670 */
[----:B------:R-:W-:-:S04]  /*8230*/  @!P4 IMAD R145, R145, R153, RZ ;  /* 0x000000999191c224 */ /* 0x000fc800078e02ff */
[-C--:B-1----:R-:W-:Y:S01]  /*8240*/  @!P3 IMAD R11, R144, R153.reuse, RZ ;  /* 0x00000099900bb224 */ /* 0x082fe200078e02ff */
[----:B------:R-:W-:Y:S01]  /*8250*/  @!P4 STG.E.U8 desc[UR36][R4.64+0xf1], R145 ;  /* 0x0000f1910400c986 */ /* 0x000fe2000c101124 */
[C---:B------:R-:W-:Y:S02]  /*8260*/  ISETP.LT.OR P4, PT, R0.reuse, 0xf2, !P0 ;  /* 0x000000f20000780c */ /* 0x040fe40004781670 */
[C---:B------:R-:W-:Y:S01]  /*8270*/  ISETP.LT.OR P0, PT, R0.reuse, 0xfa, !P0 ;  /* 0x000000fa0000780c */ /* 0x040fe20004701670 */
[----:B------:R1:W-:Y:S01]  /*8280*/  @!P3 STG.E.U8 desc[UR36][R4.64+0xf0], R11 ;  /* 0x0000f00b0400b986 */ /* 0x0003e2000c101124 */
[----:B------:R-:W-:Y:S01]  /*8290*/  ISETP.LT.OR P3, PT, R0, 0xf9, !P1 ;  /* 0x000000f90000780c */ /* 0x000fe20004f61670 */
[----:B0-----:R-:W-:Y:S01]  /*82a0*/  @!P2 IMAD R3, R146, R153, RZ ;  /* 0x000000999203a224 */ /* 0x001fe200078e02ff */
[----:B------:R-:W-:-:S04]  /*82b0*/  ISETP.LT.OR P1, PT, R0, 0xfa, !P1 ;  /* 0x000000fa0000780c */ /* 0x000fc80004f21670 */
[----:B------:R0:W-:Y:S03]  /*82c0*/  @!P2 STG.E.U8 desc[UR36][R6.64+0xf0], R3 ;  /* 0x0000f0030600a986 */ /* 0x0001e6000c101124 */
[-C--:B------:R-:W-:Y:S02]  /*82d0*/  @!P4 IMAD R147, R147, R153.reuse, RZ ;  /* 0x000000999393c224 */ /* 0x080fe400078e02ff */
[-C--:B-1----:R-:W-:Y:S02]  /*82e0*/  @!P5 IMAD R11, R150, R153.reuse, RZ ;  /* 0x00000099960bd224 */ /* 0x082fe400078e02ff */
[-C--:B------:R-:W-:Y:S01]  /*82f0*/  @!P3 IMAD R9, R148, R153.reuse, RZ ;  /* 0x000000999409b224 */ /* 0x080fe200078e02ff */
[----:B------:R0:W-:Y:S01]  /*8300*/  @!P4 STG.E.U8 desc[UR36][R6.64+0xf1], R147 ;  /* 0x0000f1930600c986 */ /* 0x0001e2000c101124 */
[-C--:B------:R-:W-:Y:S02]  /*8310*/  @!P1 IMAD R149, R149, R153.reuse, RZ ;  /* 0x0000009995959224 */ /* 0x080fe400078e02ff */
[----:B------:R-:W-:Y:S01]  /*8320*/  @!P0 IMAD R151, R151, R153, RZ ;  /* 0x0000009997978224 */ /* 0x000fe200078e02ff */
[----:B------:R0:W-:Y:S04]  /*8330*/  @!P3 STG.E.U8 desc[UR36][R4.64+0xf8], R9 ;  /* 0x0000f8090400b986 */ /* 0x0001e8000c101124 */
[----:B------:R0:W-:Y:S04]  /*8340*/  @!P1 STG.E.U8 desc[UR36][R4.64+0xf9], R149 ;  /* 0x0000f99504009986 */ /* 0x0001e8000c101124 */
[----:B------:R0:W-:Y:S04]  /*8350*/  @!P5 STG.E.U8 desc[UR36][R6.64+0xf8], R11 ;  /* 0x0000f80b0600d986 */ /* 0x0001e8000c101124 */
[----:B------:R0:W-:Y:S02]  /*8360*/  @!P0 STG.E.U8 desc[UR36][R6.64+0xf9], R151 ;  /* 0x0000f99706008986 */ /* 0x0001e4000c101124 */
.L_x_294:
[----:B------:R-:W-:Y:S05]  /*8370*/  BSYNC B0 ;  /* 0x0000000000007941 */ /* 0x000fea0003800000 */
.L_x_36:
[----:B0-----:R-:W2:Y:S01]  /*8380*/  LDL.64 R2, [R1] ;  /* 0x0000000001027983 */ /* 0x001ea20000100a00 */
[----:B------:R-:W-:Y:S01]  /*8390*/  ULDC.64 UR4, c[0x0][0x650] ;  /* 0x0001940000047ab9 */ /* 0x000fe20000000a00 */
[----:B------:R0:W-:Y:S01]  /*83a0*/  SYNCS.ARRIVE.TRANS64.A1T0 RZ, [R162+UR45], RZ ;  /* 0x000000ffa2ff79a7 */ /* 0x0001e2000810002d */
[----:B------:R-:W-:Y:S01]  /*83b0*/  PRMT R0, RZ, 0x7610, R0 ;  /* 0x00007610ff007816 */ /* 0x000fe20000000000 */
[----:B------:R-:W-:Y:S02]  /*83c0*/  IMAD.MOV.U32 R19, RZ, RZ, -0x1 ;  /* 0xffffffffff137424 */ /* 0x000fe400078e00ff */
[----:B------:R-:W-:Y:S01]  /*83d0*/  IMAD.MOV.U32 R22, RZ, RZ, -0x1 ;  /* 0xffffffffff167424 */ /* 0x000fe200078e00ff */
[----:B--2---:R-:W-:-:S04]  /*83e0*/  LEA R18, P0, R2, R18, 0x1 ;  /* 0x0000001202127211 */ /* 0x004fc800078008ff */
[----:B------:R-:W-:Y:S01]  /*83f0*/  LEA.HI.X R17, R2, R17, R23, 0x1, P0 ;  /* 0x0000001102117211 */ /* 0x000fe200000f0c17 */
[----:B------:R-:W-:Y:S01]  /*8400*/  IMAD.MOV.U32 R2, RZ, RZ, -0x1 ;  /* 0xffffffffff027424 */ /* 0x000fe200078e00ff */
[----:B------:R-:W-:-:S04]  /*8410*/  ISETP.GE.U32.AND P0, PT, R18, UR4, PT ;  /* 0x0000000412007c0c */ /* 0x000fc8000bf06070 */
[----:B------:R-:W-:-:S13]  /*8420*/  ISETP.GE.U32.AND.EX P0, PT, R17, UR5, PT, P0 ;  /* 0x0000000511007c0c */ /* 0x000fda000bf06100 */
[----:B0-----:R-:W-:Y:S05]  /*8430*/  @P0 BRA `(.L_x_295) ;  /* 0x0000000400700947 */ /* 0x001fea0003800000 */
[----:B------:R-:W0:Y:S01]  /*8440*/  S2R R10, SR_CTAID.X ;  /* 0x00000000000a7919 */ /* 0x000e220000002500 */
[----:B------:R-:W2:Y:S01]  /*8450*/  LDC.64 R8, c[0x0][0x628] ;  /* 0x00018a00ff087b82 */ /* 0x000ea20000000a00 */
[----:B------:R-:W-:Y:S01]  /*8460*/  ULDC UR4, c[0x0][0x150] ;  /* 0x0000540000047ab9 */ /* 0x000fe20000000800 */
[----:B---3--:R-:W-:Y:S01]  /*8470*/  IMAD.MOV.U32 R6, RZ, RZ, R18 ;  /* 0x000000ffff067224 */ /* 0x008fe200078e0012 */
[----:B------:R-:W3:Y:S01]  /*8480*/  S2R R20, SR_CTAID.Y ;  /* 0x0000000000147919 */ /* 0x000ee20000002600 */
[----:B------:R-:W-:-:S04]  /*8490*/  IMAD.MOV.U32 R7, RZ, RZ, R17 ;  /* 0x000000ffff077224 */ /* 0x000fc800078e0011 */
[----:B------:R-:W1:Y:S08]  /*84a0*/  LDC R15, c[0x0][0x144] ;  /* 0x00005100ff0f7b82 */ /* 0x000e700000000800 */
[----:B------:R-:W1:Y:S08]  /*84b0*/  LDC R0, c[0x0][0x630] ;  /* 0x00018c00ff007b82 */ /* 0x000e700000000800 */
[----:B------:R-:W1:Y:S01]  /*84c0*/  LDC.64 R12, c[0x0][0x620] ;  /* 0x00018800ff0c7b82 */ /* 0x000e620000000a00 */
[----:B--2---:R-:W-:-:S04]  /*84d0*/  ISETP.NE.U32.AND P0, PT, R8, RZ, PT ;  /* 0x000000ff0800720c */ /* 0x004fc80003f05070 */
[----:B------:R-:W-:Y:S02]  /*84e0*/  ISETP.NE.AND.EX P0, PT, R9, RZ, PT, P0 ;  /* 0x000000ff0900720c */ /* 0x000fe40003f05300 */
[----:B0-----:R-:W-:-:S05]  /*84f0*/  I2FP.F32.U32 R2, R10 ;  /* 0x0000000a00027245 */ /* 0x001fca0000201000 */
[----:B------:R-:W-:-:S04]  /*8500*/  FMUL R2, R2, UR4 ;  /* 0x0000000402027c20 */ /* 0x000fc80008400000 */
[----:B------:R0:W2:Y:S02]  /*8510*/  F2I.U32.TRUNC.NTZ R14, R2 ;  /* 0x00000002000e7305 */ /* 0x0000a4000020f000 */
[----:B---3--:R-:W-:Y:S05]  /*8520*/  @!P0 BRA `(.L_x_296) ;  /* 0x0000000000288947 */ /* 0x008fea0003800000 */
[----:B------:R-:W3:Y:S02]  /*8530*/  LDC R3, c[0x0][0x634] ;  /* 0x00018d00ff037b82 */ /* 0x000ee40000000800 */
[----:B---3--:R-:W-:-:S05]  /*8540*/  IADD3 R7, P0, R18, R3, RZ ;  /* 0x0000000312077210 */ /* 0x008fca0007f1e0ff */
[----:B-1----:R-:W-:-:S04]  /*8550*/  IMAD.X R11, RZ, RZ, R17, P0 ;  /* 0x000000ffff0b7224 */ /* 0x002fc800000e0611 */
[----:B0-----:R-:W-:-:S04]  /*8560*/  IMAD.WIDE.U32 R2, R11, R8, RZ ;  /* 0x000000080b027225 */ /* 0x001fc800078e00ff */
[----:B----4-:R-:W-:-:S04]  /*8570*/  IMAD.WIDE.U32 R4, P0, R7, R9, R2 ;  /* 0x0000000907047225 */ /* 0x010fc80007800002 */
[----:B------:R-:W-:-:S04]  /*8580*/  IMAD.WIDE.U32 R2, R7, R8, RZ ;  /* 0x0000000807027225 */ /* 0x000fc800078e00ff */
[----:B------:R-:W-:Y:S01]  /*8590*/  IMAD.X R7, RZ, RZ, RZ, P0 ;  /* 0x000000ffff077224 */ /* 0x000fe200000e06ff */
[----:B------:R-:W-:Y:S01]  /*85a0*/  IADD3 RZ, P0, R3, R4, RZ ;  /* 0x0000000403ff7210 */ /* 0x000fe20007f1e0ff */
[----:B------:R-:W-:-:S04]  /*85b0*/  IMAD.MOV.U32 R6, RZ, RZ, R5 ;  /* 0x000000ffff067224 */ /* 0x000fc800078e0005 */
[----:B------:R-:W-:-:S08]  /*85c0*/  IMAD.WIDE.U32.X R6, R11, R9, R6, P0 ;  /* 0x000000090b067225 */ /* 0x000fd000000e0406 */
.L_x_296:
[----:B------:R-:W3:Y:S01]  /*85d0*/  LDC.64 R26, c[0x0][0x640] ;  /* 0x00019000ff1a7b82 */ /* 0x000ee20000000a00 */
[-C--:B-1----:R-:W-:Y:S01]  /*85e0*/  SHF.R.U64 R11, R6, R0.reuse, R7 ;  /* 0x00000000060b7219 */ /* 0x082fe20000001207 */
[----:B------:R-:W-:Y:S01]  /*85f0*/  IMAD.MOV.U32 R19, RZ, RZ, R17 ;  /* 0x000000ffff137224 */ /* 0x000fe200078e0011 */
[----:B------:R-:W-:Y:S01]  /*8600*/  SHF.R.U32.HI R0, RZ, R0, R7 ;  /* 0x00000000ff007219 */ /* 0x000fe20000011607 */
[----:B--2---:R-:W-:Y:S01]  /*8610*/  IMAD.MOV R14, RZ, RZ, -R14 ;  /* 0x000000ffff0e7224 */ /* 0x004fe200078e0a0e */
[----:B----4-:R-:W-:Y:S01]  /*8620*/  IADD3 R5, P0, RZ, -R11, RZ ;  /* 0x8000000bff057210 */ /* 0x010fe20007f1e0ff */
[----:B------:R-:W-:Y:S01]  /*8630*/  ULDC UR4, c[0x0][0x154] ;  /* 0x0000550000047ab9 */ /* 0x000fe20000000800 */
[----:B------:R-:W-:Y:S01]  /*8640*/  IMAD.MOV.U32 R7, RZ, RZ, 0x1 ;  /* 0x00000001ff077424 */ /* 0x000fe200078e00ff */
[----:B------:R-:W1:Y:S01]  /*8650*/  LDC R4, c[0x0][0x618] ;  /* 0x00018600ff047b82 */ /* 0x000e620000000800 */
[----:B------:R-:W-:Y:S02]  /*8660*/  IMAD R22, R15, R14, R10 ;  /* 0x0000000e0f167224 */ /* 0x000fe400078e020a */
[----:B------:R-:W-:-:S04]  /*8670*/  IMAD.X R3, RZ, RZ, ~R0, P0 ;  /* 0x000000ffff037224 */ /* 0x000fc800000e0e00 */
[-C--:B------:R-:W-:Y:S01]  /*8680*/  IMAD R0, R3, R12.reuse, RZ ;  /* 0x0000000c03007224 */ /* 0x080fe200078e02ff */
[----:B------:R-:W2:Y:S01]  /*8690*/  LDC R6, c[0x0][0x608] ;  /* 0x00018200ff067b82 */ /* 0x000ea20000000800 */
[----:B0-----:R-:W-:-:S04]  /*86a0*/  IMAD.WIDE.U32 R2, R5, R12, R18 ;  /* 0x0000000c05027225 */ /* 0x001fc800078e0012 */
[----:B------:R-:W-:Y:S01]  /*86b0*/  IMAD R5, R5, R13, R0 ;  /* 0x0000000d05057224 */ /* 0x000fe200078e0200 */
[----:B------:R-:W-:Y:S02]  /*86c0*/  I2FP.F32.U32 R0, R20 ;  /* 0x0000001400007245 */ /* 0x000fe40000201000 */
[----:B------:R-:W0:Y:S01]  /*86d0*/  LDC R24, c[0x0][0x658] ;  /* 0x00019600ff187b82 */ /* 0x000e220000000800 */
[----:B------:R-:W-:Y:S01]  /*86e0*/  IMAD.IADD R3, R3, 0x1, R5 ;  /* 0x0000000103037824 */ /* 0x000fe200078e0205 */
[----:B---3--:R-:W-:Y:S01]  /*86f0*/  ISETP.NE.U32.AND P0, PT, R26, RZ, PT ;  /* 0x000000ff1a00720c */ /* 0x008fe20003f05070 */
[----:B------:R-:W-:Y:S01]  /*8700*/  FMUL R0, R0, UR4 ;  /* 0x0000000400007c20 */ /* 0x000fe20008400000 */
[----:B------:R-:W-:Y:S02]  /*8710*/  IMAD.MOV.U32 R5, RZ, RZ, -0x1 ;  /* 0xffffffffff057424 */ /* 0x000fe400078e00ff */
[----:B------:R-:W-:Y:S01]  /*8720*/  ISETP.NE.AND.EX P0, PT, R27, RZ, PT, P0 ;  /* 0x000000ff1b00720c */ /* 0x000fe20003f05300 */
[----:B------:R3:W4:Y:S01]  /*8730*/  F2I.U32.TRUNC.NTZ R12, R0 ;  /* 0x00000000000c7305 */ /* 0x000722000020f000 */
[----:B------:R-:W3:Y:S01]  /*8740*/  LDC R15, c[0x0][0x148] ;  /* 0x00005200ff0f7b82 */ /* 0x000ee20000000800 */
[----:B-1----:R-:W-:-:S02]  /*8750*/  SHF.R.U64 R10, R2, R4, R3 ;  /* 0x00000004020a7219 */ /* 0x002fc40000001203 */
[----:B------:R-:W-:-:S05]  /*8760*/  SHF.R.U32.HI R3, RZ, R4, R3 ;  /* 0x00000004ff037219 */ /* 0x000fca0000011603 */
[----:B------:R-:W1:Y:S01]  /*8770*/  LDC R14, c[0x0][0x600] ;  /* 0x00018000ff0e7b82 */ /* 0x000e620000000800 */
[-CC-:B--2---:R-:W-:Y:S02]  /*8780*/  SHF.R.U64 R8, R10, R6.reuse, R3.reuse ;  /* 0x000000060a087219 */ /* 0x184fe40000001203 */
[----:B------:R-:W-:-:S05]  /*8790*/  SHF.R.U32.HI R3, RZ, R6, R3 ;  /* 0x00000006ff037219 */ /* 0x000fca0000011603 */
[----:B------:R-:W2:Y:S01]  /*87a0*/  LDC R21, c[0x0][0x648] ;  /* 0x00019200ff157b82 */ /* 0x000ea20000000800 */
[-CC-:B0-----:R-:W-:Y:S02]  /*87b0*/  SHF.R.U64 R13, R8, R24.reuse, R3.reuse ;  /* 0x00000018080d7219 */ /* 0x181fe40000001203 */
[-C--:B------:R-:W-:Y:S02]  /*87c0*/  SHF.L.U32 R5, R5, R24.reuse, RZ ;  /* 0x0000001805057219 */ /* 0x080fe400000006ff */
[-C--:B------:R-:W-:Y:S01]  /*87d0*/  SHF.R.U32.HI R3, RZ, R24.reuse, R3 ;  /* 0x00000018ff037219 */ /* 0x080fe20000011603 */
[----:B------:R-:W-:Y:S01]  /*87e0*/  IMAD.MOV.U32 R2, RZ, RZ, R13 ;  /* 0x000000ffff027224 */ /* 0x000fe200078e000d */
[----:B------:R-:W-:Y:S01]  /*87f0*/  SHF.L.U32 R24, R7, R24, RZ ;  /* 0x0000001807187219 */ /* 0x000fe200000006ff */
[----:B------:R-:W0:Y:S01]  /*8800*/  LDC R25, c[0x0][0x638] ;  /* 0x00018e00ff197b82 */ /* 0x000e220000000800 */
[----:B------:R-:W-:-:S07]  /*8810*/  LOP3.LUT R19, RZ, R5, RZ, 0x33, !PT ;  /* 0x00000005ff137212 */ /* 0x000fce00078e33ff */
[----:B------:R-:W0:Y:S01]  /*8820*/  LDC R28, c[0x0][0x610] ;  /* 0x00018400ff1c7b82 */ /* 0x000e220000000800 */
[----:B----4-:R-:W-:Y:S05]  /*8830*/  @!P0 BRA `(.L_x_297) ;  /* 0x0000000000288947 */ /* 0x010fea0003800000 */
[----:B---3--:R-:W3:Y:S02]  /*8840*/  LDC R0, c[0x0][0x64c] ;  /* 0x00019300ff007b82 */ /* 0x008ee40000000800 */
[----:B---3--:R-:W-:-:S05]  /*8850*/  IADD3 R7, P0, R13, R0, RZ ;  /* 0x000000000d077210 */ /* 0x008fca0007f1e0ff */
        /* <DEDUP_REMOVED lines=8> */
.L_x_297:
[----:B------:R-:W4:Y:S01]  /*88e0*/  LDC R4, c[0x0][0x65c] ;  /* 0x00019700ff047b82 */ /* 0x000f220000000800 */
[----:B--23--:R-:W-:Y:S01]  /*88f0*/  SHF.R.U64 R0, R2, R21, R3 ;  /* 0x0000001502007219 */ /* 0x00cfe20000001203 */
[----:B-1----:R-:W-:Y:S01]  /*8900*/  VIADD R3, R14, 0xffffffff ;  /* 0xffffffff0e037836 */ /* 0x002fe20000000000 */
[----:B------:R-:W-:Y:S01]  /*8910*/  LOP3.LUT R19, R8, R19, RZ, 0xc0, !PT ;  /* 0x0000001308137212 */ /* 0x000fe200078ec0ff */
[----:B------:R-:W-:Y:S02]  /*8920*/  IMAD.MOV R12, RZ, RZ, -R12 ;  /* 0x000000ffff0c7224 */ /* 0x000fe400078e0a0c */
[----:B------:R-:W-:Y:S01]  /*8930*/  IMAD.MOV R2, RZ, RZ, -R0 ;  /* 0x000000ffff027224 */ /* 0x000fe200078e0a00 */
[----:B------:R-:W-:Y:S01]  /*8940*/  LOP3.LUT R3, R10, R3, RZ, 0xc0, !PT ;  /* 0x000000030a037212 */ /* 0x000fe200078ec0ff */
[----:B------:R-:W-:Y:S02]  /*8950*/  IMAD R19, R24, R0, R19 ;  /* 0x0000000018137224 */ /* 0x000fe400078e0213 */
[----:B0-----:R-:W-:-:S04]  /*8960*/  IMAD R0, R2, R25, R13 ;  /* 0x0000001902007224 */ /* 0x001fc800078e020d */
[----:B------:R-:W-:Y:S01]  /*8970*/  IMAD R2, R0, R14, R3 ;  /* 0x0000000e00027224 */ /* 0x000fe200078e0203 */
[----:B----4-:R-:W-:Y:S01]  /*8980*/  ISETP.NE.AND P0, PT, R4, 0x1, PT ;  /* 0x000000010400780c */ /* 0x010fe20003f05270 */
[----:B------:R-:W-:-:S05]  /*8990*/  IMAD.MOV.U32 R4, RZ, RZ, 0x1 ;  /* 0x00000001ff047424 */ /* 0x000fca00078e00ff */
[----:B------:R-:W-:-:S07]  /*89a0*/  PRMT R0, R4, 0x7610, R0 ;  /* 0x0000761004007816 */ /* 0x000fce0000000000 */
[----:B------:R-:W-:-:S04]  /*89b0*/  @P0 IMAD R22, R15, R12, R20 ;  /* 0x0000000c0f160224 */ /* 0x000fc800078e0214 */
[----:B------:R-:W-:-:S05]  /*89c0*/  IMAD R19, R19, R28, R22 ;  /* 0x0000001c13137224 */ /* 0x000fca00078e0216 */
[----:B------:R-:W-:Y:S02]  /*89d0*/  SEL R22, R2, R19, !P0 ;  /* 0x0000001302167207 */ /* 0x000fe40004000000 */
[----:B------:R-:W-:Y:S01]  /*89e0*/  SEL R19, R19, R2, !P0 ;  /* 0x0000000213137207 */ /* 0x000fe20004000000 */
[----:B------:R-:W-:-:S07]  /*89f0*/  IMAD.MOV.U32 R2, RZ, RZ, R11 ;  /* 0x000000ffff027224 */ /* 0x000fce00078e000b */
.L_x_295:
[----:B------:R-:W-:Y:S02]  /*8a00*/  LOP3.LUT P0, RZ, R0, 0xff, RZ, 0xc0, !PT ;  /* 0x000000ff00ff7812 */ /* 0x000fe4000780c0ff */
[----:B------:R-:W-:-:S11]  /*8a10*/  LOP3.LUT R165, R165, 0x1, RZ, 0x3c, !PT ;  /* 0x00000001a5a57812 */ /* 0x000fd600078e3cff */
[----:B------:R-:W-:Y:S05]  /*8a20*/  @P0 BRA `(.L_x_298) ;  /* 0xffffff8c000c0947 */ /* 0x000fea000383ffff */
[----:B------:R-:W-:Y:S05]  /*8a30*/  EXIT ;  /* 0x000000000000794d */ /* 0x000fea0003800000 */
.L_x_17:
[----:B------:R-:W-:-:S08]  /*8a40*/  ISETP.NE.AND P0, PT, R5, RZ, PT ;  /* 0x000000ff0500720c */ /* 0x000fd00003f05270 */
[----:B0-----:R-:W0:-:S00]  /*8a50*/  USETMAXREG.DEALLOC.CTAPOOL 0x28 ;  /* 0x00000028000079c8 */ /* 0x001e0000080e0500 */
[----:B------:R-:W-:Y:S05]  /*8a60*/  @P0 EXIT ;  /* 0x000000000000094d */ /* 0x000fea0003800000 */
[----:B0-----:R-:W-:Y:S01]  /*8a70*/  LOP3.LUT P0, RZ, R8, 0xff, RZ, 0xc0, !PT ;  /* 0x000000ff08ff7812 */ /* 0x001fe2000780c0ff */
[----:B------:R-:W-:Y:S02]  /*8a80*/  IMAD.MOV.U32 R0, RZ, RZ, 0x1 ;  /* 0x00000001ff007424 */ /* 0x000fe400078e00ff */
[----:B------:R-:W-:-:S10]  /*8a90*/  IMAD.MOV.U32 R7, RZ, RZ, RZ ;  /* 0x000000ffff077224 */ /* 0x000fd400078e00ff */
[----:B------:R-:W-:Y:S05]  /*8aa0*/  @!P0 BRA `(.L_x_299) ;  /* 0x0000000c00748947 */ /* 0x000fea0003800000 */
[----:B------:R-:W0:Y:S01]  /*8ab0*/  S2UR UR9, SR_CgaCtaId ;  /* 0x00000000000979c3 */ /* 0x000e220000008800 */
[----:B------:R-:W-:Y:S01]  /*8ac0*/  ULDC UR5, c[0x0][0x658] ;  /* 0x0001960000057ab9 */ /* 0x000fe20000000800 */
[----:B------:R-:W-:Y:S01]  /*8ad0*/  UMOV UR10, 0xffffffff ;  /* 0xffffffff000a7882 */ /* 0x000fe20000000000 */
[----:B------:R-:W-:Y:S01]  /*8ae0*/  UMOV UR11, 0x1 ;  /* 0x00000001000b7882 */ /* 0x000fe20000000000 */
[----:B------:R-:W-:Y:S01]  /*8af0*/  USHF.L.U32 UR10, UR10, UR5, URZ ;  /* 0x000000050a0a7299 */ /* 0x000fe2000800063f */
[----:B------:R-:W-:Y:S01]  /*8b00*/  LOP3.LUT P0, RZ, R4, 0x1f, RZ, 0xc0, !PT ;  /* 0x0000001f04ff7812 */ /* 0x000fe2000780c0ff */
[----:B------:R-:W-:Y:S01]  /*8b10*/  BSSY B0, `(.L_x_299) ;  /* 0x00000d6000007945 */ /* 0x000fe20003800000 */
[C---:B------:R-:W-:Y:S01]  /*8b20*/  ISETP.NE.AND P2, PT, R3.reuse, RZ, PT ;  /* 0x000000ff0300720c */ /* 0x040fe20003f45270 */
[----:B------:R-:W-:Y:S01]  /*8b30*/  IMAD.MOV.U32 R8, RZ, RZ, 0x1 ;  /* 0x00000001ff087424 */ /* 0x000fe200078e00ff */
[----:B------:R-:W-:Y:S01]  /*8b40*/  ISETP.NE.OR P0, PT, R3, RZ, !P0 ;  /* 0x000000ff0300720c */ /* 0x000fe20004705670 */
[----:B------:R-:W-:Y:S01]  /*8b50*/  IMAD.MOV.U32 R0, RZ, RZ, 0x1 ;  /* 0x00000001ff007424 */ /* 0x000fe200078e00ff */
[----:B------:R-:W-:Y:S01]  /*8b60*/  LOP3.LUT R6, R16, 0x2, RZ, 0xfc, !PT ;  /* 0x0000000210067812 */ /* 0x000fe200078efcff */
[----:B------:R-:W-:Y:S01]  /*8b70*/  IMAD.MOV.U32 R7, RZ, RZ, RZ ;  /* 0x000000ffff077224 */ /* 0x000fe200078e00ff */
[----:B------:R-:W-:Y:S01]  /*8b80*/  ULDC UR4, c[0x0][0x600] ;  /* 0x0001800000047ab9 */ /* 0x000fe20000000800 */
[----:B------:R-:W-:Y:S01]  /*8b90*/  UMOV UR18, 0x5 ;  /* 0x0000000500127882 */ /* 0x000fe20000000000 */
[----:B------:R-:W-:-:S02]  /*8ba0*/  UIADD3 UR26, UR40, 0x1, URZ ;  /* 0x00000001281a7890 */ /* 0x000fc4000fffe03f */
[----:B------:R-:W-:Y:S02]  /*8bb0*/  UIADD3 UR4, UR4, -0x1, URZ ;  /* 0xffffffff04047890 */ /* 0x000fe4000fffe03f */
[----:B------:R-:W-:Y:S01]  /*8bc0*/  USHF.L.U32 UR5, UR11, UR5, URZ ;  /* 0x000000050b057299 */ /* 0x000fe2000800063f */
[----:B------:R-:W-:Y:S01]  /*8bd0*/  ULDC.64 UR24, c[0x0][0x198] ;  /* 0x0000660000187ab9 */ /* 0x000fe20000000a00 */
[----:B0-----:R-:W-:Y:S02]  /*8be0*/  ULOP3.LUT UR8, UR9, 0x1, URZ, 0xc0, !UPT ;  /* 0x0000000109087892 */ /* 0x001fe4000f8ec03f */
[----:B------:R-:W-:Y:S02]  /*8bf0*/  USHF.L.U32 UR7, UR9, 0xd, URZ ;  /* 0x0000000d09077899 */ /* 0x000fe4000800063f */
[----:B------:R-:W-:Y:S02]  /*8c00*/  USHF.R.U32.HI UR27, URZ, 0x1, UR9 ;  /* 0x000000013f1b7899 */ /* 0x000fe40008011609 */
[----:B------:R-:W-:-:S02]  /*8c10*/  USHF.L.U32 UR6, UR9, 0x7, URZ ;  /* 0x0000000709067899 */ /* 0x000fc4000800063f */
[----:B------:R-:W-:Y:S02]  /*8c20*/  ULOP3.LUT UR9, UR9, 0xfffffffe, URZ, 0xc0, !UPT ;  /* 0xfffffffe09097892 */ /* 0x000fe4000f8ec03f */
[----:B------:R-:W-:Y:S02]  /*8c30*/  UISETP.GT.U32.AND UP0, UPT, UR8, 0xffff, UPT ;  /* 0x0000ffff0800788c */ /* 0x000fe4000bf04070 */
[----:B------:R-:W-:Y:S02]  /*8c40*/  ULOP3.LUT UR13, UR7, 0x2000, URZ, 0xc0, !UPT ;  /* 0x00002000070d7892 */ /* 0x000fe4000f8ec03f */
[----:B------:R-:W-:Y:S02]  /*8c50*/  ULOP3.LUT UR7, URZ, UR10, URZ, 0x33, !UPT ;  /* 0x0000000a3f077292 */ /* 0x000fe4000f8e333f */
[----:B------:R-:W-:Y:S02]  /*8c60*/  USHF.L.U32 UR10, UR11, UR9, URZ ;  /* 0x000000090b0a7299 */ /* 0x000fe4000800063f */
[----:B------:R-:W-:-:S02]  /*8c70*/  ULOP3.LUT UR9, UR9, 0x1, URZ, 0xfc, !UPT ;  /* 0x0000000109097892 */ /* 0x000fc4000f8efc3f */
[----:B------:R-:W-:Y:S02]  /*8c80*/  USEL UR8, UR8, 0xffff, !UP0 ;  /* 0x0000ffff08087887 */ /* 0x000fe4000c000000 */
[----:B------:R-:W-:Y:S02]  /*8c90*/  USHF.L.U32 UR9, UR11, UR9, URZ ;  /* 0x000000090b097299 */ /* 0x000fe4000800063f */
[----:B------:R-:W-:Y:S02]  /*8ca0*/  ULOP3.LUT UR8, UR8, 0xffff, URZ, 0xc0, !UPT ;  /* 0x0000ffff08087892 */ /* 0x000fe4000f8ec03f */
[----:B------:R-:W-:Y:S02]  /*8cb0*/  ULEA UR28, UR27, 0x100, 0xb ;  /* 0x000001001b1c7891 */ /* 0x000fe4000f8e583f */
[----:B------:R-:W-:Y:S02]  /*8cc0*/  ULOP3.LUT UR6, UR6, 0x80, URZ, 0xc0, !UPT ;  /* 0x0000008006067892 */ /* 0x000fe4000f8ec03f */
[----:B------:R-:W-:-:S02]  /*8cd0*/  UIADD3 UR13, UR13, 0x3100, URZ ;  /* 0x000031000d0d7890 */ /* 0x000fc4000fffe03f */
[----:B------:R-:W-:Y:S02]  /*8ce0*/  ULOP3.LUT UR19, UR10, UR9, URZ, 0xfc, !UPT ;  /* 0x000000090a137292 */ /* 0x000fe4000f8efc3f */
[----:B------:R-:W-:-:S12]  /*8cf0*/  USHF.L.U32 UR18, UR18, UR8, URZ ;  /* 0x0000000812127299 */ /* 0x000fd8000800063f */
.L_x_311:
[----:B------:R-:W-:-:S03]  /*8d00*/  UMOV UR8, 0xffffffff ;  /* 0xffffffff00087882 */ /* 0x000fc60000000000 */
[----:B------:R-:W-:Y:S05]  /*8d10*/  BRA.DIV UR8, `(.L_x_300) ;  /* 0x0000000e08c87947 */ /* 0x000fea000b800000 */
[----:B------:R-:W-:-:S13]  /*8d20*/  ELECT P6, URZ, PT ;  /* 0x00000000003f782f */ /* 0x000fda00038c0000 */
.L_x_323:
[----:B------:R-:W0:Y:S01]  /*8d30*/  LDC R3, c[0x0][0x28c] ;  /* 0x0000a300ff037b82 */ /* 0x000e220000000800 */
[----:B------:R-:W-:Y:S01]  /*8d40*/  BSSY B1, `(.L_x_301) ;  /* 0x000003a000017945 */ /* 0x000fe20003800000 */
[----:B0-----:R-:W-:-:S13]  /*8d50*/  ISETP.LT.OR P6, PT, R3, 0x1, !P6 ;  /* 0x000000010300780c */ /* 0x001fda00077c1670 */
[----:B------:R-:W-:Y:S05]  /*8d60*/  @P6 BRA `(.L_x_302) ;  /* 0x0000000000dc6947 */ /* 0x000fea0003800000 */
[----:B------:R-:W-:Y:S01]  /*8d70*/  LEA R19, R19, UR27, 0x1 ;  /* 0x0000001b13137c11 */ /* 0x000fe2000f8e08ff */
[----:B------:R-:W-:Y:S01]  /*8d80*/  IMAD.MOV.U32 R12, RZ, RZ, RZ ;  /* 0x000000ffff0c7224 */ /* 0x000fe200078e00ff */
[----:B------:R-:W-:Y:S01]  /*8d90*/  LEA R22, R22, UR6, 0x8 ;  /* 0x0000000616167c11 */ /* 0x000fe2000f8e40ff */
[----:B------:R-:W-:Y:S02]  /*8da0*/  IMAD.U32 R13, RZ, RZ, UR26 ;  /* 0x0000001aff0d7e24 */ /* 0x000fe4000f8e00ff */
[----:B------:R-:W-:Y:S02]  /*8db0*/  IMAD.MOV.U32 R3, RZ, RZ, R0 ;  /* 0x000000ffff037224 */ /* 0x000fe400078e0000 */
[----:B------:R-:W-:Y:S02]  /*8dc0*/  IMAD.MOV.U32 R4, RZ, RZ, R7 ;  /* 0x000000ffff047224 */ /* 0x000fe400078e0007 */
[----:B------:R-:W-:-:S07]  /*8dd0*/  IMAD.SHL.U32 R19, R19, 0x20, RZ ;  /* 0x0000002013137824 */ /* 0x000fce00078e00ff */
.L_x_306:
[----:B------:R-:W0:Y:S01]  /*8de0*/  S2R R10, SR_CgaCtaId ;  /* 0x00000000000a7919 */ /* 0x000e220000008800 */
[----:B------:R-:W-:Y:S01]  /*8df0*/  MOV R5, 0x400 ;  /* 0x0000040000057802 */ /* 0x000fe20000000f00 */
[----:B------:R-:W1:Y:S03]  /*8e00*/  @!P2 LDC R9, c[0x0][0x500] ;  /* 0x00014000ff09ab82 */ /* 0x000e660000000800 */
[----:B0-----:R-:W-:Y:S02]  /*8e10*/  LEA R11, R10, R5, 0x18 ;  /* 0x000000050a0b7211 */ /* 0x001fe400078ec0ff */
[----:B------:R-:W-:-:S03]  /*8e20*/  SHF.L.U32 R5, R3, 0x1f, RZ ;  /* 0x0000001f03057819 */ /* 0x000fc600000006ff */
[----:B------:R-:W-:-:S04]  /*8e30*/  IMAD R10, R4, 0x8, R11 ;  /* 0x00000008040a7824 */ /* 0x000fc800078e020b */
[----:B------:R-:W0:Y:S02]  /*8e40*/  SYNCS.PHASECHK.TRANS64.TRYWAIT P1, [R10+URZ+0x18], R5 ;  /* 0x000018050a0075a7 */ /* 0x000e24000802017f */
[----:B01----:R-:W-:Y:S05]  /*8e50*/  @!P1 BRA `(.L_x_303) ;  /* 0x0000000c00989947 */ /* 0x003fea0003800000 */
.L_x_324:
[----:B0-----:R-:W-:Y:S01]  /*8e60*/  PRMT R5, R6, 0x9910, RZ ;  /* 0x0000991006057816 */ /* 0x001fe200000000ff */
[----:B------:R0:W-:Y:S03]  /*8e70*/  @!P2 SYNCS.ARRIVE.TRANS64 RZ, [R10+URZ], R9 ;  /* 0x000000090affa9a7 */ /* 0x0001e6000800003f */
[----:B------:R-:W-:-:S13]  /*8e80*/  ISETP.NE.AND P1, PT, R5, 0x2, PT ;  /* 0x000000020500780c */ /* 0x000fda0003f25270 */
[----:B0-----:R-:W-:Y:S05]  /*8e90*/  @P1 BRA `(.L_x_304) ;  /* 0x0000000000041947 */ /* 0x001fea0003800000 */
[----:B------:R-:W-:Y:S01]  /*8ea0*/  BPT.TRAP 0x1 ;  /* 0x000000040000795c */ /* 0x000fe20000300000 */
.L_x_304:
[----:B------:R-:W-:Y:S05]  /*8eb0*/  @P0 BRA `(.L_x_305) ;  /* 0x0000000000040947 */ /* 0x000fea0003800000 */
[----:B------:R-:W-:Y:S01]  /*8ec0*/  BPT.TRAP 0x1 ;  /* 0x000000040000795c */ /* 0x000fe20000300000 */
.L_x_305:
[----:B------:R-:W-:Y:S01]  /*8ed0*/  R2UR UR11, R4 ;  /* 0x00000000040b72ca */ /* 0x000fe200000e0000 */
[----:B------:R-:W-:Y:S01]  /*8ee0*/  VIADD R13, R13, 0xffffffff ;  /* 0xffffffff0d0d7836 */ /* 0x000fe20000000000 */
[----:B------:R-:W-:Y:S01]  /*8ef0*/  R2UR UR21, R11 ;  /* 0x000000000b1572ca */ /* 0x000fe200000e0000 */
[----:B------:R-:W-:Y:S01]  /*8f00*/  UIADD3 UR14, UP0, UR24, 0xf0, URZ ;  /* 0x000000f0180e7890 */ /* 0x000fe2000ff1e03f */
[----:B------:R-:W-:Y:S01]  /*8f10*/  R2UR UR22, R19 ;  /* 0x00000000131672ca */ /* 0x000fe200000e0000 */
[----:B------:R-:W-:Y:S01]  /*8f20*/  UIADD3 UR30, UP1, UR24, 0x1f0, URZ ;  /* 0x000001f0181e7890 */ /* 0x000fe2000ff3e03f */
[----:B------:R-:W-:Y:S01]  /*8f30*/  R2UR UR9, R10 ;  /* 0x000000000a0972ca */ /* 0x000fe200000e0000 */
[----:B------:R-:W-:Y:S01]  /*8f40*/  UIADD3.X UR15, URZ, UR25, URZ, UP0, !UPT ;  /* 0x000000193f0f7290 */ /* 0x000fe200087fe43f */
[----:B------:R-:W-:Y:S01]  /*8f50*/  R2UR UR10, R12 ;  /* 0x000000000c0a72ca */ /* 0x000fe200000e0000 */
[----:B------:R-:W-:Y:S01]  /*8f60*/  UPRMT UR20, URZ, 0x5410, UR18 ;  /* 0x000054103f147896 */ /* 0x000fe20008000012 */
[----:B------:R-:W-:Y:S01]  /*8f70*/  R2UR UR12, R2 ;  /* 0x00000000020c72ca */ /* 0x000fe200000e0000 */
[----:B------:R-:W-:Y:S01]  /*8f80*/  VIADD R4, R4, 0x1 ;  /* 0x0000000104047836 */ /* 0x000fe20000000000 */
[----:B------:R-:W-:Y:S01]  /*8f90*/  R2UR UR23, R22 ;  /* 0x00000000161772ca */ /* 0x000fe200000e0000 */
[----:B------:R-:W-:Y:S01]  /*8fa0*/  ULEA UR8, UR11, UR28, 0xc ;  /* 0x0000001c0b087291 */ /* 0x000fe2000f8e603f */
[----:B------:R-:W-:Y:S01]  /*8fb0*/  ISETP.GT.AND P3, PT, R13, 0x1, PT ;  /* 0x000000010d00780c */ /* 0x000fe20003f64270 */
[----:B------:R-:W-:Y:S01]  /*8fc0*/  ULEA UR11, UR11, UR13, 0xe ;  /* 0x0000000d0b0b7291 */ /* 0x000fe2000f8e703f */
[----:B------:R-:W-:Y:S01]  /*8fd0*/  ISETP.NE.AND P1, PT, R4, 0x3, PT ;  /* 0x000000030400780c */ /* 0x000fe20003f25270 */
[----:B------:R-:W-:Y:S01]  /*8fe0*/  UIADD3 UR8, UR21, UR8, URZ ;  /* 0x0000000815087290 */ /* 0x000fe2000fffe03f */
[----:B------:R-:W-:Y:S01]  /*8ff0*/  VIADD R12, R12, 0x40 ;  /* 0x000000400c0c7836 */ /* 0x000fe20000000000 */
[----:B------:R-:W-:Y:S01]  /*9000*/  UIADD3 UR21, UR21, UR11, URZ ;  /* 0x0000000b15157290 */ /* 0x000fe2000fffe03f */
[----:B------:R-:W-:Y:S01]  /*9010*/  SEL R10, RZ, 0x1, P1 ;  /* 0x00000001ff0a7807 */ /* 0x000fe20000800000 */
[----:B------:R-:W-:Y:S01]  /*9020*/  UPRMT UR29, URZ, 0x5410, UR19 ;  /* 0x000054103f1d7896 */ /* 0x000fe20008000013 */
[----:B------:R-:W-:Y:S01]  /*9030*/  SEL R4, R4, RZ, P1 ;  /* 0x000000ff04047207 */ /* 0x000fe20000800000 */
[----:B------:R-:W-:Y:S01]  /*9040*/  UIADD3.X UR31, URZ, UR25, URZ, UP1, !UPT ;  /* 0x000000193f1f7290 */ /* 0x000fe20008ffe43f */
[----:B------:R-:W-:Y:S01]  /*9050*/  LOP3.LUT R3, R3, R10, RZ, 0x3c, !PT ;  /* 0x0000000a03037212 */ /* 0x000fe200078e3cff */
[----:B------:R-:W-:Y:S01]  /*9060*/  UMOV UR16, 0x0 ;  /* 0x0000000000107882 */ /* 0x000fe20000000000 */
[----:B------:R-:W-:Y:S01]  /*9070*/  UMOV UR17, 0x10000000 ;  /* 0x1000000000117882 */ /* 0x000fe20000000000 */
[----:B------:R-:W-:-:S02]  /*9080*/  UMOV UR11, UR22 ;  /* 0x00000016000b7c82 */ /* 0x000fc40008000000 */
[----:B------:R0:W-:Y:S02]  /*9090*/  UTMALDG.3D.MULTICAST [UR8], [UR14], UR20, desc[UR16] ;  /* 0x000010080e0073b4 */ /* 0x0001e40008011814 */
[----:B0-----:R-:W-:Y:S01]  /*90a0*/  UMOV UR8, UR21 ;  /* 0x0000001500087c82 */ /* 0x001fe20008000000 */
[----:B------:R-:W-:Y:S02]  /*90b0*/  UMOV UR11, UR23 ;  /* 0x00000017000b7c82 */ /* 0x000fe40008000000 */
[----:B------:R0:W-:Y:S02]  /*90c0*/  UTMALDG.3D.MULTICAST [UR8], [UR30], UR29, desc[UR16] ;  /* 0x000010081e0073b4 */ /* 0x0001e4000801181d */
[----:B0-----:R-:W-:Y:S05]  /*90d0*/  @P3 BRA `(.L_x_306) ;  /* 0xfffffffc00403947 */ /* 0x001fea000383ffff */
.L_x_302:
[----:B------:R-:W-:Y:S05]  /*90e0*/  BSYNC B1 ;  /* 0x0000000000017941 */ /* 0x000fea0003800000 */
.L_x_301:
[----:B------:R-:W2:Y:S01]  /*90f0*/  LDL.64 R10, [R1] ;  /* 0x00000000010a7983 */ /* 0x000ea20000100a00 */
[----:B------:R-:W-:Y:S01]  /*9100*/  LOP3.LUT P4, RZ, R8, 0xff, RZ, 0xc0, !PT ;  /* 0x000000ff08ff7812 */ /* 0x000fe2000788c0ff */
[----:B------:R-:W-:Y:S01]  /*9110*/  VIADD R4, R7, UR40 ;  /* 0x0000002807047c36 */ /* 0x000fe20008000000 */
[----:B------:R-:W-:Y:S01]  /*9120*/  ULDC.64 UR8, c[0x0][0x650] ;  /* 0x0001940000087ab9 */ /* 0x000fe20000000a00 */
[----:B------:R-:W-:Y:S01]  /*9130*/  IMAD.U32 R7, RZ, RZ, UR40 ;  /* 0x00000028ff077e24 */ /* 0x000fe2000f8e00ff */
[----:B------:R-:W-:Y:S01]  /*9140*/  UISETP.GE.U32.AND UP0, UPT, UR40, 0x3, UPT ;  /* 0x000000032800788c */ /* 0x000fe2000bf06070 */
[----:B------:R-:W-:Y:S01]  /*9150*/  BSSY B1, `(.L_x_307) ;  /* 0x000006f000017945 */ /* 0x000fe20003800000 */
[----:B------:R-:W-:Y:S01]  /*9160*/  ISETP.GT.U32.AND P1, PT, R4, 0x2, PT ;  /* 0x000000020400780c */ /* 0x000fe20003f24070 */
[----:B------:R-:W-:Y:S01]  /*9170*/  IMAD.MOV.U32 R19, RZ, RZ, -0x1 ;  /* 0xffffffffff137424 */ /* 0x000fe200078e00ff */
[----:B------:R-:W-:Y:S01]  /*9180*/  PRMT R8, RZ, 0x7610, R8 ;  /* 0x00007610ff087816 */ /* 0x000fe20000000008 */
[----:B------:R-:W-:Y:S01]  /*9190*/  IMAD.MOV.U32 R22, RZ, RZ, -0x1 ;  /* 0xffffffffff167424 */ /* 0x000fe200078e00ff */
[----:B------:R-:W-:-:S02]  /*91a0*/  ISETP.LT.U32.AND P1, PT, R7, 0x3, P1 ;  /* 0x000000030700780c */ /* 0x000fc40000f21070 */
[----:B------:R-:W-:Y:S01]  /*91b0*/  PLOP3.LUT P3, PT, PT, PT, UP0, 0x80, 0x0 ;  /* 0x000000000000781c */ /* 0x000fe20003f6f008 */
[----:B------:R-:W0:Y:S01]  /*91c0*/  @P4 S2R R3, SR_CgaCtaId ;  /* 0x0000000000034919 */ /* 0x000e220000008800 */
[----:B------:R-:W-:-:S04]  /*91d0*/  @P4 MOV R2, 0x400 ;  /* 0x0000040000024802 */ /* 0x000fc80000000f00 */
[----:B0-----:R-:W-:Y:S01]  /*91e0*/  @P4 LEA R5, R3, R2, 0x18 ;  /* 0x0000000203054211 */ /* 0x001fe200078ec0ff */
[----:B------:R-:W-:-:S03]  /*91f0*/  IMAD.WIDE.U32 R2, R4, -0x55555555, RZ ;  /* 0xaaaaaaab04027825 */ /* 0x000fc600078e00ff */
[----:B------:R0:W-:Y:S01]  /*9200*/  @P4 SYNCS.ARRIVE.TRANS64.A1T0 RZ, [R5+URZ+0x68], RZ ;  /* 0x000068ff05ff49a7 */ /* 0x0001e2000810003f */
[----:B------:R-:W-:Y:S01]  /*9210*/  IMAD.MOV.U32 R2, RZ, RZ, -0x1 ;  /* 0xffffffffff027424 */ /* 0x000fe200078e00ff */
[----:B0-----:R-:W-:Y:S02]  /*9220*/  SHF.R.U32.HI R5, RZ, 0x1, R3 ;  /* 0x00000001ff057819 */ /* 0x001fe40000011603 */
[----:B------:R-:W-:-:S03]  /*9230*/  SEL R3, RZ, 0x1, !P1 ;  /* 0x00000001ff037807 */ /* 0x000fc60004800000 */
[----:B------:R-:W-:Y:S01]  /*9240*/  IMAD R7, R5, -0x3, R4 ;  /* 0xfffffffd05077824 */ /* 0x000fe200078e0204 */
[----:B------:R-:W-:Y:S02]  /*9250*/  LOP3.LUT R0, R0, R3, RZ, 0x3c, !PT ;  /* 0x0000000300007212 */ /* 0x000fe400078e3cff */
[----:B------:R-:W-:Y:S02]  /*9260*/  PRMT R3, RZ, 0x7610, R3 ;  /* 0x00007610ff037816 */ /* 0x000fe40000000003 */
[----:B------:R-:W-:Y:S02]  /*9270*/  @P3 LOP3.LUT R0, R0, 0x1, R5, 0x78, !PT ;  /* 0x0000000100003812 */ /* 0x000fe400078e7805 */
[----:B--2---:R-:W-:-:S04]  /*9280*/  IADD3 R18, P4, R18, R10, RZ ;  /* 0x0000000a12127210 */ /* 0x004fc80007f9e0ff */
[----:B------:R-:W-:Y:S01]  /*9290*/  ISETP.GE.U32.AND P1, PT, R18, UR8, PT ;  /* 0x0000000812007c0c */ /* 0x000fe2000bf26070 */
[----:B------:R-:W-:-:S05]  /*92a0*/  IMAD.X R17, R17, 0x1, R23, P4 ;  /* 0x0000000111117824 */ /* 0x000fca00020e0617 */
[----:B------:R-:W-:-:S13]  /*92b0*/  ISETP.GE.U32.AND.EX P1, PT, R17, UR9, PT, P1 ;  /* 0x0000000911007c0c */ /* 0x000fda000bf26110 */
[----:B------:R-:W-:Y:S05]  /*92c0*/  @P1 BRA `(.L_x_308) ;  /* 0x00000004005c1947 */ /* 0x000fea0003800000 */
[----:B------:R-:W0:Y:S01]  /*92d0*/  S2R R11, SR_CTAID.X ;  /* 0x00000000000b7919 */ /* 0x000e220000002500 */
[----:B------:R-:W-:Y:S01]  /*92e0*/  ULDC.64 UR8, c[0x0][0x628] ;  /* 0x00018a0000087ab9 */ /* 0x000fe20000000a00 */
[----:B------:R-:W1:Y:S01]  /*92f0*/  LDC R12, c[0x0][0x144] ;  /* 0x00005100ff0c7b82 */ /* 0x000e620000000800 */
[----:B------:R-:W-:Y:S01]  /*9300*/  ISETP.NE.U32.AND P1, PT, RZ, UR8, PT ;  /* 0x00000008ff007c0c */ /* 0x000fe2000bf25070 */
[----:B------:R-:W2:Y:S01]  /*9310*/  S2R R9, SR_CTAID.Y ;  /* 0x0000000000097919 */ /* 0x000ea20000002600 */
[----:B------:R-:W-:Y:S01]  /*9320*/  ULDC UR10, c[0x0][0x150] ;  /* 0x00005400000a7ab9 */ /* 0x000fe20000000800 */
[----:B------:R-:W-:Y:S01]  /*9330*/  ULDC UR11, c[0x0][0x630] ;  /* 0x00018c00000b7ab9 */ /* 0x000fe20000000800 */
[----:B------:R-:W-:Y:S01]  /*9340*/  ISETP.NE.AND.EX P1, PT, RZ, UR9, PT, P1 ;  /* 0x00000009ff007c0c */ /* 0x000fe2000bf25310 */
[----:B------:R-:W-:Y:S01]  /*9350*/  IMAD.MOV.U32 R2, RZ, RZ, R18 ;  /* 0x000000ffff027224 */ /* 0x000fe200078e0012 */
[----:B0-----:R-:W-:-:S05]  /*9360*/  I2FP.F32.U32 R3, R11 ;  /* 0x0000000b00037245 */ /* 0x001fca0000201000 */
[----:B------:R-:W-:Y:S01]  /*9370*/  FMUL R14, R3, UR10 ;  /* 0x0000000a030e7c20 */ /* 0x000fe20008400000 */
[----:B------:R-:W-:-:S05]  /*9380*/  IMAD.MOV.U32 R3, RZ, RZ, R17 ;  /* 0x000000ffff037224 */ /* 0x000fca00078e0011 */
[----:B--2---:R-:W-:Y:S05]  /*9390*/  @!P1 BRA `(.L_x_309) ;  /* 0x0000000000289947 */ /* 0x004fea0003800000 */
[----:B------:R-:W-:Y:S02]  /*93a0*/  ULDC UR10, c[0x0][0x634] ;  /* 0x00018d00000a7ab9 */ /* 0x000fe40000000800 */
[----:B------:R-:W-:-:S05]  /*93b0*/  IADD3 R3, P1, R18, UR10, RZ ;  /* 0x0000000a12037c10 */ /* 0x000fca000ff3e0ff */
[----:B------:R-:W-:-:S04]  /*93c0*/  IMAD.X R13, RZ, RZ, R17, P1 ;  /* 0x000000ffff0d7224 */ /* 0x000fc800008e0611 */
[----:B------:R-:W-:-:S04]  /*93d0*/  IMAD.WIDE.U32 R4, R13, UR8, RZ ;  /* 0x000000080d047c25 */ /* 0x000fc8000f8e00ff */
[----:B------:R-:W-:-:S04]  /*93e0*/  IMAD.WIDE.U32 R4, P1, R3, UR9, R4 ;  /* 0x0000000903047c25 */ /* 0x000fc8000f820004 */
[----:B------:R-:W-:-:S04]  /*93f0*/  IMAD.WIDE.U32 R2, R3, UR8, RZ ;  /* 0x0000000803027c25 */ /* 0x000fc8000f8e00ff */
[----:B------:R-:W-:Y:S01]  /*9400*/  IMAD.MOV.U32 R2, RZ, RZ, R5 ;  /* 0x000000ffff027224 */ /* 0x000fe200078e0005 */
[----:B------:R-:W-:Y:S01]  /*9410*/  IADD3 RZ, P3, R3, R4, RZ ;  /* 0x0000000403ff7210 */ /* 0x000fe20007f7e0ff */
[----:B------:R-:W-:-:S04]  /*9420*/  IMAD.X R3, RZ, RZ, RZ, P1 ;  /* 0x000000ffff037224 */ /* 0x000fc800008e06ff */
[----:B------:R-:W-:-:S08]  /*9430*/  IMAD.WIDE.U32.X R2, R13, UR9, R2, P3 ;  /* 0x000000090d027c25 */ /* 0x000fd000098e0402 */
.L_x_309:
[--C-:B------:R-:W-:Y:S01]  /*9440*/  SHF.R.U64 R10, R2, UR11, R3.reuse ;  /* 0x0000000b020a7c19 */ /* 0x100fe20008001203 */
[----:B------:R-:W0:Y:S01]  /*9450*/  F2I.U32.TRUNC.NTZ R14, R14 ;  /* 0x0000000e000e7305 */ /* 0x000e22000020f000 */
[----:B------:R-:W-:Y:S01]  /*9460*/  SHF.R.U32.HI R2, RZ, UR11, R3 ;  /* 0x0000000bff027c19 */ /* 0x000fe20008011603 */
[----:B------:R-:W-:Y:S01]  /*9470*/  ULDC.64 UR8, c[0x0][0x620] ;  /* 0x0001880000087ab9 */ /* 0x000fe20000000a00 */
[----:B------:R-:W-:Y:S01]  /*9480*/  IADD3 R5, P1, RZ, -R10, RZ ;  /* 0x8000000aff057210 */ /* 0x000fe20007f3e0ff */
[----:B------:R-:W-:Y:S01]  /*9490*/  IMAD.MOV.U32 R3, RZ, RZ, R17 ;  /* 0x000000ffff037224 */ /* 0x000fe200078e0011 */
[----:B------:R-:W-:-:S03]  /*94a0*/  ULDC.64 UR10, c[0x0][0x640] ;  /* 0x00019000000a7ab9 */ /* 0x000fc60000000a00 */
[----:B------:R-:W-:Y:S01]  /*94b0*/  IMAD.X R2, RZ, RZ, ~R2, P1 ;  /* 0x000000ffff027224 */ /* 0x000fe200008e0e02 */
[----:B------:R-:W-:-:S03]  /*94c0*/  ISETP.NE.U32.AND P1, PT, RZ, UR10, PT ;  /* 0x0000000aff007c0c */ /* 0x000fc6000bf25070 */
[----:B------:R-:W-:Y:S01]  /*94d0*/  IMAD R4, R2, UR8, RZ ;  /* 0x0000000802047c24 */ /* 0x000fe2000f8e02ff */
[----:B------:R-:W-:Y:S01]  /*94e0*/  ISETP.NE.AND.EX P1, PT, RZ, UR11, PT, P1 ;  /* 0x0000000bff007c0c */ /* 0x000fe2000bf25310 */
[----:B------:R-:W-:-:S04]  /*94f0*/  IMAD.MOV.U32 R2, RZ, RZ, R18 ;  /* 0x000000ffff027224 */ /* 0x000fc800078e0012 */
[----:B------:R-:W-:Y:S01]  /*9500*/  IMAD.WIDE.U32 R2, R5, UR8, R2 ;  /* 0x0000000805027c25 */ /* 0x000fe2000f8e0002 */
[----:B------:R-:W-:-:S03]  /*9510*/  ULDC UR8, c[0x0][0x618] ;  /* 0x0001860000087ab9 */ /* 0x000fc60000000800 */
[----:B------:R-:W-:Y:S01]  /*9520*/  IMAD R5, R5, UR9, R4 ;  /* 0x0000000905057c24 */ /* 0x000fe2000f8e0204 */
[----:B------:R-:W-:Y:S01]  /*9530*/  ULDC UR9, c[0x0][0x154] ;  /* 0x0000550000097ab9 */ /* 0x000fe20000000800 */
[----:B0-----:R-:W-:Y:S02]  /*9540*/  IMAD.MOV R4, RZ, RZ, -R14 ;  /* 0x000000ffff047224 */ /* 0x001fe400078e0a0e */
[----:B------:R-:W0:Y:S01]  /*9550*/  LDC R14, c[0x0][0x148] ;  /* 0x00005200ff0e7b82 */ /* 0x000e220000000800 */
[----:B------:R-:W-:Y:S02]  /*9560*/  IMAD.IADD R3, R3, 0x1, R5 ;  /* 0x0000000103037824 */ /* 0x000fe400078e0205 */
[----:B-1----:R-:W-:Y:S01]  /*9570*/  IMAD R11, R12, R4, R11 ;  /* 0x000000040c0b7224 */ /* 0x002fe200078e020b */
[----:B------:R-:W-:Y:S02]  /*9580*/  I2FP.F32.U32 R4, R9 ;  /* 0x0000000900047245 */ /* 0x000fe40000201000 */
[----:B------:R-:W-:-:S02]  /*9590*/  SHF.R.U64 R12, R2, UR8, R3 ;  /* 0x00000008020c7c19 */ /* 0x000fc40008001203 */
[----:B------:R-:W-:Y:S01]  /*95a0*/  SHF.R.U32.HI R3, RZ, UR8, R3 ;  /* 0x00000008ff037c19 */ /* 0x000fe20008011603 */
[----:B------:R-:W-:Y:S01]  /*95b0*/  FMUL R4, R4, UR9 ;  /* 0x0000000904047c20 */ /* 0x000fe20008400000 */
[----:B------:R-:W-:Y:S02]  /*95c0*/  ULDC UR8, c[0x0][0x608] ;  /* 0x0001820000087ab9 */ /* 0x000fe40000000800 */
[--C-:B------:R-:W-:Y:S01]  /*95d0*/  SHF.R.U64 R15, R12, UR8, R3.reuse ;  /* 0x000000080c0f7c19 */ /* 0x100fe20008001203 */
[----:B------:R1:W2:Y:S01]  /*95e0*/  F2I.U32.TRUNC.NTZ R20, R4 ;  /* 0x0000000400147305 */ /* 0x0002a2000020f000 */
[----:B------:R-:W-:Y:S01]  /*95f0*/  SHF.R.U32.HI R2, RZ, UR8, R3 ;  /* 0x00000008ff027c19 */ /* 0x000fe20008011603 */
[----:B------:R-:W-:-:S03]  /*9600*/  ULDC UR8, c[0x0][0x658] ;  /* 0x0001960000087ab9 */ /* 0x000fc60000000800 */
[--C-:B------:R-:W-:Y:S02]  /*9610*/  SHF.R.U64 R13, R15, UR8, R2.reuse ;  /* 0x000000080f0d7c19 */ /* 0x100fe40008001202 */
[----:B------:R-:W-:-:S03]  /*9620*/  SHF.R.U32.HI R19, RZ, UR8, R2 ;  /* 0x00000008ff137c19 */ /* 0x000fc60008011602 */
[----:B------:R-:W-:Y:S02]  /*9630*/  IMAD.MOV.U32 R2, RZ, RZ, R13 ;  /* 0x000000ffff027224 */ /* 0x000fe400078e000d */
[----:B------:R-:W-:Y:S01]  /*9640*/  IMAD.MOV.U32 R3, RZ, RZ, R19 ;  /* 0x000000ffff037224 */ /* 0x000fe200078e0013 */
[----:B-1----:R-:W-:Y:S06]  /*9650*/  @!P1 BRA `(.L_x_310) ;  /* 0x0000000000289947 */ /* 0x002fec0003800000 */
        /* <DEDUP_REMOVED lines=10> */
.L_x_310:
[----:B------:R-:W1:Y:S01]  /*9700*/  LDC R4, c[0x0][0x65c] ;  /* 0x00019700ff047b82 */ /* 0x000e620000000800 */
[----:B------:R-:W-:Y:S01]  /*9710*/  ULDC UR8, c[0x0][0x648] ;  /* 0x0001920000087ab9 */ /* 0x000fe20000000800 */
[----:B------:R-:W-:Y:S01]  /*9720*/  LOP3.LUT R15, R15, UR7, RZ, 0xc0, !PT ;  /* 0x000000070f0f7c12 */ /* 0x000fe2000f8ec0ff */
[----:B--2---:R-:W-:Y:S01]  /*9730*/  IMAD.MOV R20, RZ, RZ, -R20 ;  /* 0x000000ffff147224 */ /* 0x004fe200078e0a14 */
[----:B------:R-:W-:Y:S01]  /*9740*/  SHF.R.U64 R2, R2, UR8, R3 ;  /* 0x0000000802027c19 */ /* 0x000fe20008001203 */
[----:B------:R-:W-:Y:S01]  /*9750*/  ULDC UR8, c[0x0][0x638] ;  /* 0x00018e0000087ab9 */ /* 0x000fe20000000800 */
[----:B------:R-:W-:Y:S01]  /*9760*/  LOP3.LUT R12, R12, UR4, RZ, 0xc0, !PT ;  /* 0x000000040c0c7c12 */ /* 0x000fe2000f8ec0ff */
[----:B------:R-:W-:Y:S01]  /*9770*/  ULDC UR9, c[0x0][0x610] ;  /* 0x0001840000097ab9 */ /* 0x000fe20000000800 */
[----:B------:R-:W-:Y:S01]  /*9780*/  IMAD.MOV.U32 R3, RZ, RZ, 0x1 ;  /* 0x00000001ff037424 */ /* 0x000fe200078e00ff */
[----:B-1----:R-:W-:Y:S01]  /*9790*/  ISETP.NE.AND P1, PT, R4, 0x1, PT ;  /* 0x000000010400780c */ /* 0x002fe20003f25270 */
[----:B------:R-:W-:-:S02]  /*97a0*/  IMAD.MOV R4, RZ, RZ, -R2 ;  /* 0x000000ffff047224 */ /* 0x000fc400078e0a02 */
[----:B------:R-:W-:Y:S02]  /*97b0*/  IMAD R2, R2, UR5, R15 ;  /* 0x0000000502027c24 */ /* 0x000fe4000f8e020f */
[----:B------:R-:W-:Y:S01]  /*97c0*/  IMAD R13, R4, UR8, R13 ;  /* 0x00000008040d7c24 */ /* 0x000fe2000f8e020d */
[----:B------:R-:W-:-:S07]  /*97d0*/  ULDC UR8, c[0x0][0x600] ;  /* 0x0001800000087ab9 */ /* 0x000fce0000000800 */
[----:B0-----:R-:W-:-:S04]  /*97e0*/  @P1 IMAD R11, R14, R20, R9 ;  /* 0x000000140e0b1224 */ /* 0x001fc800078e0209 */
[----:B------:R-:W-:Y:S02]  /*97f0*/  IMAD R11, R2, UR9, R11 ;  /* 0x00000009020b7c24 */ /* 0x000fe4000f8e020b */
[----:B------:R-:W-:-:S05]  /*9800*/  IMAD R2, R13, UR8, R12 ;  /* 0x000000080d027c24 */ /* 0x000fca000f8e020c */
[----:B------:R-:W-:Y:S02]  /*9810*/  SEL R22, R2, R11, !P1 ;  /* 0x0000000b02167207 */ /* 0x000fe40004800000 */
[----:B------:R-:W-:Y:S01]  /*9820*/  SEL R19, R11, R2, !P1 ;  /* 0x000000020b137207 */ /* 0x000fe20004800000 */
[----:B------:R-:W-:-:S07]  /*9830*/  IMAD.MOV.U32 R2, RZ, RZ, R10 ;  /* 0x000000ffff027224 */ /* 0x000fce00078e000a */
.L_x_308:
[----:B------:R-:W-:Y:S05]  /*9840*/  BSYNC B1 ;  /* 0x0000000000017941 */ /* 0x000fea0003800000 */
.L_x_307:
[----:B------:R-:W-:-:S13]  /*9850*/  LOP3.LUT P1, RZ, R3, 0xff, RZ, 0xc0, !PT ;  /* 0x000000ff03ff7812 */ /* 0x000fda000782c0ff */
[----:B------:R-:W-:Y:S05]  /*9860*/  @P1 BRA `(.L_x_311) ;  /* 0xfffffff400241947 */ /* 0x000fea000383ffff */
[----:B------:R-:W-:Y:S05]  /*9870*/  BSYNC B0 ;  /* 0x0000000000007941 */ /* 0x000fea0003800000 */
.L_x_299:
[----:B------:R-:W-:-:S03]  /*9880*/  UMOV UR8, 0xffffffff ;  /* 0xffffffff00087882 */ /* 0x000fc60000000000 */
[----:B------:R-:W-:Y:S05]  /*9890*/  BRA.DIV UR8, `(.L_x_312) ;  /* 0x00000006081c7947 */ /* 0x000fea000b800000 */
[----:B------:R-:W-:-:S13]  /*98a0*/  ELECT P6, URZ, PT ;  /* 0x00000000003f782f */ /* 0x000fda00038c0000 */
.L_x_327:
[----:B------:R-:W-:Y:S04]  /*98b0*/  BSSY B0, `(.L_x_313) ;  /* 0x0000022000007945 */ /* 0x000fe80003800000 */
[----:B------:R-:W-:Y:S05]  /*98c0*/  @!P6 BRA `(.L_x_314) ;  /* 0x000000000080e947 */ /* 0x000fea0003800000 */
[----:B------:R-:W-:-:S04]  /*98d0*/  LOP3.LUT R16, R16, 0x2, RZ, 0xfc, !PT ;  /* 0x0000000210107812 */ /* 0x000fc800078efcff */
[----:B------:R-:W-:-:S13]  /*98e0*/  ISETP.NE.AND P0, PT, R16, 0x3, PT ;  /* 0x000000031000780c */ /* 0x000fda0003f05270 */
[----:B------:R-:W-:Y:S05]  /*98f0*/  @!P0 BRA `(.L_x_315) ;  /* 0x0000000000048947 */ /* 0x000fea0003800000 */
[----:B------:R-:W-:Y:S01]  /*9900*/  BPT.TRAP 0x1 ;  /* 0x000000040000795c */ /* 0x000fe20000300000 */
.L_x_315:
[----:B------:R-:W0:Y:S01]  /*9910*/  S2R R3, SR_CgaCtaId ;  /* 0x0000000000037919 */ /* 0x000e220000008800 */
[----:B------:R-:W-:Y:S02]  /*9920*/  MOV R2, 0x400 ;  /* 0x0000040000027802 */ /* 0x000fe40000000f00 */
[----:B------:R-:W-:Y:S02]  /*9930*/  SHF.L.U32 R4, R0, 0x1f, RZ ;  /* 0x0000001f00047819 */ /* 0x000fe400000006ff */
[----:B0-----:R-:W-:-:S05]  /*9940*/  LEA R2, R3, R2, 0x18 ;  /* 0x0000000203027211 */ /* 0x001fca00078ec0ff */
[----:B------:R-:W-:-:S04]  /*9950*/  VIADD R2, R2, 0x18 ;  /* 0x0000001802027836 */ /* 0x000fc80000000000 */
[C---:B------:R-:W-:Y:S02]  /*9960*/  IMAD R9, R7.reuse, 0x8, R2 ;  /* 0x0000000807097824 */ /* 0x040fe400078e0202 */
[----:B------:R-:W-:Y:S02]  /*9970*/  VIADD R7, R7, 0x1 ;  /* 0x0000000107077836 */ /* 0x000fe40000000000 */
[----:B------:R-:W0:Y:S03]  /*9980*/  SYNCS.PHASECHK.TRANS64.TRYWAIT P0, [R9+URZ], R4 ;  /* 0x00000004090075a7 */ /* 0x000e26000800017f */
[----:B------:R-:W-:-:S04]  /*9990*/  ISETP.NE.AND P1, PT, R7, 0x3, PT ;  /* 0x000000030700780c */ /* 0x000fc80003f25270 */
[----:B------:R-:W-:Y:S02]  /*99a0*/  SEL R3, RZ, 0x1, P1 ;  /* 0x00000001ff037807 */ /* 0x000fe40000800000 */
[----:B------:R-:W-:Y:S02]  /*99b0*/  SEL R7, R7, RZ, P1 ;  /* 0x000000ff07077207 */ /* 0x000fe40000800000 */
[----:B------:R-:W-:-:S03]  /*99c0*/  LOP3.LUT R11, R0, R3, RZ, 0x3c, !PT ;  /* 0x00000003000b7212 */ /* 0x000fc600078e3cff */
[----:B------:R-:W-:Y:S01]  /*99d0*/  IMAD R6, R7, 0x8, R2 ;  /* 0x0000000807067824 */ /* 0x000fe200078e0202 */
[----:B------:R-:W-:Y:S01]  /*99e0*/  SHF.L.U32 R5, R11, 0x1f, RZ ;  /* 0x0000001f0b057819 */ /* 0x000fe200000006ff */
[----:B0-----:R-:W-:Y:S06]  /*99f0*/  @!P0 BRA `(.L_x_316) ;  /* 0x0000000000e48947 */ /* 0x001fec0003800000 */
.L_x_328:
[----:B------:R-:W1:Y:S01]  /*9a00*/  SYNCS.PHASECHK.TRANS64.TRYWAIT P0, [R6+URZ], R5 ;  /* 0x00000005060075a7 */ /* 0x000e62000800017f */
[----:B------:R-:W-:-:S05]  /*9a10*/  VIADD R0, R7, 0x1 ;  /* 0x0000000107007836 */ /* 0x000fca0000000000 */
[----:B------:R-:W-:-:S04]  /*9a20*/  ISETP.NE.AND P1, PT, R0, 0x3, PT ;  /* 0x000000030000780c */ /* 0x000fc80003f25270 */
[----:B0-----:R-:W-:Y:S02]  /*9a30*/  SEL R4, RZ, 0x1, P1 ;  /* 0x00000001ff047807 */ /* 0x001fe40000800000 */
[----:B------:R-:W-:Y:S02]  /*9a40*/  SEL R3, R0, RZ, P1 ;  /* 0x000000ff00037207 */ /* 0x000fe40000800000 */
[----:B------:R-:W-:Y:S01]  /*9a50*/  LOP3.LUT R0, R11, R4, RZ, 0x3c, !PT ;  /* 0x000000040b007212 */ /* 0x000fe200078e3cff */
[----:B-1----:R-:W-:Y:S06]  /*9a60*/  @!P0 BRA `(.L_x_317) ;  /* 0x0000000000dc8947 */ /* 0x002fec0003800000 */
.L_x_329:
[----:B------:R-:W-:Y:S01]  /*9a70*/  IMAD R3, R3, 0x8, R2 ;  /* 0x0000000803037824 */ /* 0x000fe200078e0202 */
[----:B------:R-:W-:-:S07]  /*9a80*/  SHF.L.U32 R0, R0, 0x1f, RZ ;  /* 0x0000001f00007819 */ /* 0x000fce00000006ff */
.L_x_318:
[----:B-1----:R1:W2:Y:S02]  /*9a90*/  SYNCS.PHASECHK.TRANS64.TRYWAIT P0, [R3+URZ], R0 ;  /* 0x00000000030075a7 */ /* 0x0022a4000800017f */
[----:B--2---:R-:W-:Y:S05]  /*9aa0*/  @!P0 NANOSLEEP.SYNCS 0x989680 ;  /* 0x009896800000895d */ /* 0x004fea0003900000 */
[----:B------:R-:W2:Y:S02]  /*9ab0*/  @!P0 SYNCS.PHASECHK.TRANS64 P0, [R3+URZ], R0 ;  /* 0x00000000030085a7 */ /* 0x000ea4000800007f */
[----:B--2---:R-:W-:Y:S05]  /*9ac0*/  @!P0 BRA `(.L_x_318) ;  /* 0xfffffffc00f08947 */ /* 0x004fea000383ffff */
.L_x_314:
[----:B------:R-:W-:Y:S05]  /*9ad0*/  BSYNC B0 ;  /* 0x0000000000007941 */ /* 0x000fea0003800000 */
.L_x_313:
[----:B------:R-:W-:Y:S05]  /*9ae0*/  EXIT ;  /* 0x000000000000794d */ /* 0x000fea0003800000 */
.L_x_19:
[----:B-1----:R1:W2:Y:S02]  /*9af0*/  SYNCS.PHASECHK.TRANS64.TRYWAIT P0, [R161+URZ], R0 ;  /* 0x00000000a10075a7 */ /* 0x0022a4000800017f */
[----:B--2---:R-:W-:Y:S05]  /*9b00*/  @!P0 NANOSLEEP.SYNCS 0x989680 ;  /* 0x009896800000895d */ /* 0x004fea0003900000 */
[----:B------:R-:W2:Y:S02]  /*9b10*/  @!P0 SYNCS.PHASECHK.TRANS64 P0, [R161+URZ], R0 ;  /* 0x00000000a10085a7 */ /* 0x000ea4000800007f */
[----:B--2---:R-:W-:Y:S05]  /*9b20*/  @!P0 BRA `(.L_x_19) ;  /* 0xfffffffc00f08947 */ /* 0x004fea000383ffff */
[----:B------:R-:W-:Y:S05]  /*9b30*/  BRA `(.L_x_319) ;  /* 0xffffff7800dc7947 */ /* 0x000fea000383ffff */
.L_x_24:
[----:B--2---:R2:W3:Y:S02]  /*9b40*/  SYNCS.PHASECHK.TRANS64.TRYWAIT P1, [R3+URZ], R0 ;  /* 0x00000000030075a7 */ /* 0x0044e4000802017f */
[----:B---3--:R-:W-:Y:S05]  /*9b50*/  @!P1 NANOSLEEP.SYNCS 0x989680 ;  /* 0x009896800000995d */ /* 0x008fea0003900000 */
[----:B------:R-:W3:Y:S02]  /*9b60*/  @!P1 SYNCS.PHASECHK.TRANS64 P1, [R3+URZ], R0 ;  /* 0x00000000030095a7 */ /* 0x000ee4000802007f */
[----:B---3--:R-:W-:Y:S05]  /*9b70*/  @!P1 BRA `(.L_x_24) ;  /* 0xfffffffc00f09947 */ /* 0x008fea000383ffff */
[----:B------:R-:W-:Y:S05]  /*9b80*/  BRA `(.L_x_23) ;  /* 0xffffff7c004c7947 */ /* 0x000fea000383ffff */
.L_x_29:
[----:B--2---:R-:W-:-:S04]  /*9b90*/  IMAD.U32 R5, RZ, RZ, UR4 ;  /* 0x00000004ff057e24 */ /* 0x004fc8000f8e00ff */
[----:B------:R2:W3:Y:S03]  /*9ba0*/  SYNCS.PHASECHK.TRANS64.TRYWAIT P1, [R5+URZ], R4 ;  /* 0x00000004050075a7 */ /* 0x0004e6000802017f */
[----:B---3--:R-:W-:Y:S05]  /*9bb0*/  @!P1 NANOSLEEP.SYNCS 0x989680 ;  /* 0x009896800000995d */ /* 0x008fea0003900000 */
[----:B------:R-:W3:Y:S02]  /*9bc0*/  @!P1 SYNCS.PHASECHK.TRANS64 P1, [R5+URZ], R4 ;  /* 0x00000004050095a7 */ /* 0x000ee4000802007f */
[----:B---3--:R-:W-:Y:S05]  /*9bd0*/  @!P1 BRA `(.L_x_29) ;  /* 0xfffffffc00ec9947 */ /* 0x008fea000383ffff */
[----:B------:R-:W-:Y:S05]  /*9be0*/  BRA `(.L_x_28) ;  /* 0xffffff7c00dc7947 */ /* 0x000fea000383ffff */
.L_x_35:
[----:B-1----:R1:W2:Y:S02]  /*9bf0*/  SYNCS.PHASECHK.TRANS64.TRYWAIT P0, [R161+URZ+0x10], R0 ;  /* 0x00001000a10075a7 */ /* 0x0022a4000800017f */
[----:B--2---:R-:W-:Y:S05]  /*9c00*/  @!P0 NANOSLEEP.SYNCS 0x989680 ;  /* 0x009896800000895d */ /* 0x004fea0003900000 */
[----:B------:R-:W2:Y:S02]  /*9c10*/  @!P0 SYNCS.PHASECHK.TRANS64 P0, [R161+URZ+0x10], R0 ;  /* 0x00001000a10085a7 */ /* 0x000ea4000800007f */
[----:B--2---:R-:W-:Y:S05]  /*9c20*/  @!P0 BRA `(.L_x_35) ;  /* 0xfffffffc00f08947 */ /* 0x004fea000383ffff */
[----:B------:R-:W-:Y:S05]  /*9c30*/  BRA `(.L_x_320) ;  /* 0xffffff8000e87947 */ /* 0x000fea000383ffff */
.L_x_300:
[----:B------:R-:W-:Y:S01]  /*9c40*/  BSSY B1, `(.L_x_321) ;  /* 0x0000006000017945 */ /* 0x000fe20003800000 */
[----:B------:R-:W-:-:S07]  /*9c50*/  IMAD.MOV.U32 R15, RZ, RZ, -0x1 ;  /* 0xffffffffff0f7424 */ /* 0x000fce00078e00ff */
[----:B-----5:R-:W-:Y:S05]  /*9c60*/  WARPSYNC.COLLECTIVE R15, `(.L_x_322) ;  /* 0x000000000f0c7348 */ /* 0x020fea0003c00000 */
[----:B------:R-:W-:Y:S02]  /*9c70*/  ELECT P6, UR62, PT ;  /* 0x00000000003e782f */ /* 0x000fe400038c0000 */
[----:B------:R-:W-:Y:S01]  /*9c80*/  MOV R14, UR62 ;  /* 0x0000003e000e7c02 */ /* 0x000fe20008000f00 */
[----:B-----5:R-:W-:Y:S10]  /*9c90*/  ENDCOLLECTIVE ;  /* 0x000000000000791b */ /* 0x020ff40003800000 */
.L_x_322:
[----:B------:R-:W-:Y:S05]  /*9ca0*/  BSYNC B1 ;  /* 0x0000000000017941 */ /* 0x000fea0003800000 */
.L_x_321:
[----:B------:R-:W-:Y:S05]  /*9cb0*/  BRA `(.L_x_323) ;  /* 0xfffffff0001c7947 */ /* 0x000fea000383ffff */
.L_x_303:
[----:B0-----:R0:W1:Y:S02]  /*9cc0*/  SYNCS.PHASECHK.TRANS64.TRYWAIT P1, [R10+URZ+0x18], R5 ;  /* 0x000018050a0075a7 */ /* 0x001064000802017f */
[----:B-1----:R-:W-:Y:S05]  /*9cd0*/  @!P1 NANOSLEEP.SYNCS 0x989680 ;  /* 0x009896800000995d */ /* 0x002fea0003900000 */
[----:B------:R-:W1:Y:S02]  /*9ce0*/  @!P1 SYNCS.PHASECHK.TRANS64 P1, [R10+URZ+0x18], R5 ;  /* 0x000018050a0095a7 */ /* 0x000e64000802007f */
[----:B-1----:R-:W-:Y:S05]  /*9cf0*/  @!P1 BRA `(.L_x_303) ;  /* 0xfffffffc00f09947 */ /* 0x002fea000383ffff */
[----:B------:R-:W-:Y:S05]  /*9d00*/  BRA `(.L_x_324) ;  /* 0xfffffff000547947 */ /* 0x000fea000383ffff */
.L_x_312:
[----:B------:R-:W-:Y:S01]  /*9d10*/  BSSY B0, `(.L_x_325) ;  /* 0x0000006000007945 */ /* 0x000fe20003800000 */
[----:B------:R-:W-:-:S07]  /*9d20*/  IMAD.MOV.U32 R15, RZ, RZ, -0x1 ;  /* 0xffffffffff0f7424 */ /* 0x000fce00078e00ff */
[----:B-----5:R-:W-:Y:S05]  /*9d30*/  WARPSYNC.COLLECTIVE R15, `(.L_x_326) ;  /* 0x000000000f0c7348 */ /* 0x020fea0003c00000 */
[----:B------:R-:W-:Y:S02]  /*9d40*/  ELECT P6, UR62, PT ;  /* 0x00000000003e782f */ /* 0x000fe400038c0000 */
[----:B------:R-:W-:Y:S01]  /*9d50*/  MOV R14, UR62 ;  /* 0x0000003e000e7c02 */ /* 0x000fe20008000f00 */
[----:B-----5:R-:W-:Y:S10]  /*9d60*/  ENDCOLLECTIVE ;  /* 0x000000000000791b */ /* 0x020ff40003800000 */
.L_x_326:
[----:B------:R-:W-:Y:S05]  /*9d70*/  BSYNC B0 ;  /* 0x0000000000007941 */ /* 0x000fea0003800000 */
.L_x_325:
[----:B------:R-:W-:Y:S05]  /*9d80*/  BRA `(.L_x_327) ;  /* 0xfffffff800c87947 */ /* 0x000fea000383ffff */
.L_x_316:
[----:B0-----:R0:W1:Y:S02]  /*9d90*/  SYNCS.PHASECHK.TRANS64.TRYWAIT P0, [R9+URZ], R4 ;  /* 0x00000004090075a7 */ /* 0x001064000800017f */
[----:B-1----:R-:W-:Y:S05]  /*9da0*/  @!P0 NANOSLEEP.SYNCS 0x989680 ;  /* 0x009896800000895d */ /* 0x002fea0003900000 */
[----:B------:R-:W1:Y:S02]  /*9db0*/  @!P0 SYNCS.PHASECHK.TRANS64 P0, [R9+URZ], R4 ;  /* 0x00000004090085a7 */ /* 0x000e64000800007f */
[----:B-1----:R-:W-:Y:S05]  /*9dc0*/  @!P0 BRA `(.L_x_316) ;  /* 0xfffffffc00f08947 */ /* 0x002fea000383ffff */
[----:B------:R-:W-:Y:S05]  /*9dd0*/  BRA `(.L_x_328) ;  /* 0xfffffffc00087947 */ /* 0x000fea000383ffff */
.L_x_317:
[----:B0-----:R0:W1:Y:S02]  /*9de0*/  SYNCS.PHASECHK.TRANS64.TRYWAIT P0, [R6+URZ], R5 ;  /* 0x00000005060075a7 */ /* 0x001064000800017f */
[----:B-1----:R-:W-:Y:S05]  /*9df0*/  @!P0 NANOSLEEP.SYNCS 0x989680 ;  /* 0x009896800000895d */ /* 0x002fea0003900000 */
[----:B------:R-:W1:Y:S02]  /*9e00*/  @!P0 SYNCS.PHASECHK.TRANS64 P0, [R6+URZ], R5 ;  /* 0x00000005060085a7 */ /* 0x000e64000800007f */
[----:B-1----:R-:W-:Y:S05]  /*9e10*/  @!P0 BRA `(.L_x_317) ;  /* 0xfffffffc00f08947 */ /* 0x002fea000383ffff */
[----:B------:R-:W-:Y:S05]  /*9e20*/  BRA `(.L_x_329) ;  /* 0xfffffffc00107947 */ /* 0x000fea000383ffff */
.L_x_330:
[----:B------:R-:W-:-:S00]  /*9e30*/  BRA `(.L_x_330) ;  /* 0xfffffffc00fc7947 */ /* 0x000fc0000383ffff */
[----:B------:R-:W-:-:S00]  /*9e40*/  NOP ;  /* 0x0000000000007918 */ /* 0x000fc00000000000 */
        /* <DEDUP_REMOVED lines=11> */
.L_x_331:


//--------------------- .nv.global.init           --------------------------
	.section	.nv.global.init,"aw",@progbits
.nv.global.init:
	.type		$str$22,@object
	.size		$str$22,($str$23 - $str$22)
$str$22:
        /*0000*/ 	.byte	0x6b, 0x5f, 0x74, 0x69, 0x6c, 0x65, 0x5f, 0x63, 0x6f, 0x75, 0x6e, 0x74, 0x20, 0x3e, 0x3d, 0x20
        /*0010*/ 	.byte	0x31, 0x00
	.type		$str$23,@object
	.size		$str$23,(__unnamed_1 - $str$23)
$str$23:
        /*0012*/ 	.byte	0x2f, 0x74, 0x6d, 0x70, 0x2f, 0x63, 0x75, 0x74, 0x6c, 0x61, 0x73, 0x73, 0x5f, 0x73, 0x77, 0x65
        /*0022*/ 	.byte	0x65, 0x70, 0x5f, 0x73, 0x72, 0x63, 0x2f, 0x69, 0x6e, 0x63, 0x6c, 0x75, 0x64, 0x65, 0x2f, 0x63
        /*0032*/ 	.byte	0x75, 0x74, 0x6c, 0x61, 0x73, 0x73, 0x2f, 0x67, 0x65, 0x6d, 0x6d, 0x2f, 0x63, 0x6f, 0x6c, 0x6c
        /*0042*/ 	.byte	0x65, 0x63, 0x74, 0x69, 0x76, 0x65, 0x2f, 0x73, 0x6d, 0x39, 0x30, 0x5f, 0x6d, 0x6d, 0x61, 0x5f
        /*0052*/ 	.byte	0x74, 0x6d, 0x61, 0x5f, 0x67, 0x6d, 0x6d, 0x61, 0x5f, 0x73, 0x73, 0x5f, 0x77, 0x61, 0x72, 0x70
        /*0062*/ 	.byte	0x73, 0x70, 0x65, 0x63, 0x69, 0x61, 0x6c, 0x69, 0x7a, 0x65, 0x64, 0x2e, 0x68, 0x70, 0x70, 0x00
	.type		__unnamed_1,@object
	.size		__unnamed_1,(.L_0 - __unnamed_1)
__unnamed_1:
        /*0072*/ 	.byte	0x76, 0x6f, 0x69, 0x64, 0x20, 0x63, 0x75, 0x74, 0x6c, 0x61, 0x73, 0x73, 0x3a, 0x3a, 0x67, 0x65
        /* <DEDUP_REMOVED lines=173> */
.L_0:


//--------------------- .nv.shared._ZN7cutlass13device_kernelINS_4gemm6kernel13GemmUniversalIN4cute5tupleIJiiiiEEENS1_10collective13CollectiveMmaINS1_34MainloopSm90TmaGmmaWarpSpecializedILi3ENS5_IJNS4_1CILi2EEESB_NSA_ILi1EEEEEENS1_32KernelTmaWarpSpecializedPingpongEEENS5_IJNSA_ILi64EEENSA_ILi256EEESG_EEEaNS5_IJlSC_lEEEaSJ_NS4_8TiledMMAINS4_8MMA_AtomIJNS4_4SM904GMMA27MMA_64x256x32_S32S8S8_SS_TNEEEENS4_6LayoutINS5_IJSC_SC_SC_EEENS5_IJNSA_ILi0EEESS_SS_EEEEENS5_IJNS4_10UnderscoreESV_SV_EEEEENS4_23SM90_TMA_LOAD_MULTICASTENS4_14ComposedLayoutINS4_7SwizzleILi2ELi4ELi3EEENS4_18smem_ptr_flag_bitsILi8EEENSQ_INS5_IJNSA_ILi8EEESG_EEENS5_IJSG_SC_EEEEEEEvNS4_8identityESY_S18_vS19_EENS_8epilogue10collective6detail29Sm90TmaWarpSpecializedAdapterINS1C_15DefaultEpilogueIaSJ_SJ_NS1B_6thread17LinearCombinationIaLi1EiiLNS1G_9ScaleType4KindE0ELNS_15FloatRoundStyleE2EaEENS1_15EpilogueDefaultEEEEEvvEEEEvNT_6ParamsE --------------------------
	.section	.nv.shared._ZN7cutlass13device_kernelINS_4gemm6kernel13GemmUniversalIN4cute5tupleIJiiiiEEENS1_10collective13CollectiveMmaINS1_34MainloopSm90TmaGmmaWarpSpecializedILi3ENS5_IJNS4_1CILi2EEESB_NSA_ILi1EEEEEENS1_32KernelTmaWarpSpecializedPingpongEEENS5_IJNSA_ILi64EEENSA_ILi256EEESG_EEEaNS5_IJlSC_lEEEaSJ_NS4_8TiledMMAINS4_8MMA_AtomIJNS4_4SM904GMMA27MMA_64x256x32_S32S8S8_SS_TNEEEENS4_6LayoutINS5_IJSC_SC_SC_EEENS5_IJNSA_ILi0EEESS_SS_EEEEENS5_IJNS4_10UnderscoreESV_SV_EEEEENS4_23SM90_TMA_LOAD_MULTICASTENS4_14ComposedLayoutINS4_7SwizzleILi2ELi4ELi3EEENS4_18smem_ptr_flag_bitsILi8EEENSQ_INS5_IJNSA_ILi8EEESG_EEENS5_IJSG_SC_EEEEEEEvNS4_8identityESY_S18_vS19_EENS_8epilogue10collective6detail29Sm90TmaWarpSpecializedAdapterINS1C_15DefaultEpilogueIaSJ_SJ_NS1B_6thread17LinearCombinationIaLi1EiiLNS1G_9ScaleType4KindE0ELNS_15FloatRoundStyleE2EaEENS1_15EpilogueDefaultEEEEEvvEEEEvNT_6ParamsE,"aw",@nobits
	.sectionflags	@""
	.align	16
	.zero		1024


//--------------------- .nv.shared.reserved.0     --------------------------
	.section	.nv.shared.reserved.0,"aw",@nobits
	.weak		__nv_reservedSMEM_offset_0_alias
	.size		__nv_reservedSMEM_offset_0_alias, 0, 0
	.other		__nv_reservedSMEM_offset_0_alias,@"STO_CUDA_RESERVED_SHARED STV_DEFAULT"
__nv_reservedSMEM_offset_0_alias:
	.zero		0


//--------------------- .nv.global                --------------------------
	.section	.nv.global,"aw",@nobits
.nv.global:
	.type		_ZN39_INTERNAL_cbefd3a4_4_k_cu_b6eb20b8_54554cute1_E,@object
	.size		_ZN39_INTERNAL_cbefd3a4_4_k_cu_b6eb20b8_54554cute1_E,(_ZN39_INTERNAL_cbefd3a4_4_k_cu_b6eb20b8_54554cuda3std3__45__cpo6cbeginE - _ZN39_INTERNAL_cbefd3a4_4_k_cu_b6eb20b8_54554cute1_E)
_ZN39_INTERNAL_cbefd3a4_4_k_cu_b6eb20b8_54554cute1_E:
	.zero		1
	.type		_ZN39_INTERNAL_cbefd3a4_4_k_cu_b6eb20b8_54554cuda3std3__45__cpo6cbeginE,@object
	.size		_ZN39_INTERNAL_cbefd3a4_4_k_cu_b6eb20b8_54554cuda3std3__45__cpo6cbeginE,(_ZN39_INTERNAL_cbefd3a4_4_k_cu_b6eb20b8_54554cuda3std3__48in_placeE - _ZN39_INTERNAL_cbefd3a4_4_k_cu_b6eb20b8_54554cuda3std3__45__cpo6cbeginE)
_ZN39_INTERNAL_cbefd3a4_4_k_cu_b6eb20b8_54554cuda3std3__45__cpo6cbeginE:
	.zero		1
	.type		_ZN39_INTERNAL_cbefd3a4_4_k_cu_b6eb20b8_54554cuda3std3__48in_placeE,@object
	.size		_ZN39_INTERNAL_cbefd3a4_4_k_cu_b6eb20b8_54554cuda3std3__48in_placeE,(_ZN39_INTERNAL_cbefd3a4_4_k_cu_b6eb20b8_54554cuda3std6ranges3__45__cpo9iter_moveE - _ZN39_INTERNAL_cbefd3a4_4_k_cu_b6eb20b8_54554cuda3std3__48in_placeE)
_ZN39_INTERNAL_cbefd3a4_4_k_cu_b6eb20b8_54554cuda3std3__48in_placeE:
	.zero		1
	.type		_ZN39_INTERNAL_cbefd3a4_4_k_cu_b6eb20b8_54554cuda3std6ranges3__45__cpo9iter_moveE,@object
	.size		_ZN39_INTERNAL_cbefd3a4_4_k_cu_b6eb20b8_54554cuda3std6ranges3__45__cpo9iter_moveE,(_ZN39_INTERNAL_cbefd3a4_4_k_cu_b6eb20b8_54554cuda3std3__45__cpo5beginE - _ZN39_INTERNAL_cbefd3a4_4_k_cu_b6eb20b8_54554cuda3std6ranges3__45__cpo9iter_moveE)
_ZN39_INTERNAL_cbefd3a4_4_k_cu_b6eb20b8_54554cuda3std6ranges3__45__cpo9iter_moveE:
	.zero		1
	.type		_ZN39_INTERNAL_cbefd3a4_4_k_cu_b6eb20b8_54554cuda3std3__45__cpo5beginE,@object
	.size		_ZN39_INTERNAL_cbefd3a4_4_k_cu_b6eb20b8_54554cuda3std3__45__cpo5beginE,(_ZN39_INTERNAL_cbefd3a4_4_k_cu_b6eb20b8_54554cuda3std3__441_GLOBAL__N__cbefd3a4_4_k_cu_b6eb20b8_54556ignoreE - _ZN39_INTERNAL_cbefd3a4_4_k_cu_b6eb20b8_54554cuda3std3__45__cpo5beginE)
_ZN39_INTERNAL_cbefd3a4_4_k_cu_b6eb20b8_54554cuda3std3__45__cpo5beginE:
	.zero		1
	.type		_ZN39_INTERNAL_cbefd3a4_4_k_cu_b6eb20b8_54554cuda3std3__441_GLOBAL__N__cbefd3a4_4_k_cu_b6eb20b8_54556ignoreE,@object
	.size		_ZN39_INTERNAL_cbefd3a4_4_k_cu_b6eb20b8_54554cuda3std3__441_GLOBAL__N__cbefd3a4_4_k_cu_b6eb20b8_54556ignoreE,(_ZN39_INTERNAL_cbefd3a4_4_k_cu_b6eb20b8_54554cute7productE - _ZN39_INTERNAL_cbefd3a4_4_k_cu_b6eb20b8_54554cuda3std3__441_GLOBAL__N__cbefd3a4_4_k_cu_b6eb20b8_54556ignoreE)
_ZN39_INTERNAL_cbefd3a4_4_k_cu_b6eb20b8_54554cuda3std3__441_GLOBAL__N__cbefd3a4_4_k_cu_b6eb20b8_54556ignoreE:
	.zero		1
	.type		_ZN39_INTERNAL_cbefd3a4_4_k_cu_b6eb20b8_54554cute7productE,@object
	.size		_ZN39_INTERNAL_cbefd3a4_4_k_cu_b6eb20b8_54554cute7productE,(_ZN39_INTERNAL_cbefd3a4_4_k_cu_b6eb20b8_54554cuda3std3__45__cpo3endE - _ZN39_INTERNAL_cbefd3a4_4_k_cu_b6eb20b8_54554cute7productE)
_ZN39_INTERNAL_cbefd3a4_4_k_cu_b6eb20b8_54554cute7productE:
	.zero		1
	.type		_ZN39_INTERNAL_cbefd3a4_4_k_cu_b6eb20b8_54554cuda3std3__45__cpo3endE,@object
	.size		_ZN39_INTERNAL_cbefd3a4_4_k_cu_b6eb20b8_54554cuda3std3__45__cpo3endE,(_ZN39_INTERNAL_cbefd3a4_4_k_cu_b6eb20b8_54554cuda3std3__419piecewise_constructE - _ZN39_INTERNAL_cbefd3a4_4_k_cu_b6eb20b8_54554cuda3std3__45__cpo3endE)
_ZN39_INTERNAL_cbefd3a4_4_k_cu_b6eb20b8_54554cuda3std3__45__cpo3endE:
	.zero		1
	.type		_ZN39_INTERNAL_cbefd3a4_4_k_cu_b6eb20b8_54554cuda3std3__419piecewise_constructE,@object
	.size		_ZN39_INTERNAL_cbefd3a4_4_k_cu_b6eb20b8_54554cuda3std3__419piecewise_constructE,(_ZN39_INTERNAL_cbefd3a4_4_k_cu_b6eb20b8_54554cuda3std3__45__cpo4cendE - _ZN39_INTERNAL_cbefd3a4_4_k_cu_b6eb20b8_54554cuda3std3__419piecewise_constructE)
_ZN39_INTERNAL_cbefd3a4_4_k_cu_b6eb20b8_54554cuda3std3__419piecewise_constructE:
	.zero		1
	.type		_ZN39_INTERNAL_cbefd3a4_4_k_cu_b6eb20b8_54554cuda3std3__45__cpo4cendE,@object
	.size		_ZN39_INTERNAL_cbefd3a4_4_k_cu_b6eb20b8_54554cuda3std3__45__cpo4cendE,(_ZN39_INTERNAL_cbefd3a4_4_k_cu_b6eb20b8_54554cuda3std6ranges3__45__cpo4swapE - _ZN39_INTERNAL_cbefd3a4_4_k_cu_b6eb20b8_54554cuda3std3__45__cpo4cendE)
_ZN39_INTERNAL_cbefd3a4_4_k_cu_b6eb20b8_54554cuda3std3__45__cpo4cendE:
	.zero		1
	.type		_ZN39_INTERNAL_cbefd3a4_4_k_cu_b6eb20b8_54554cuda3std6ranges3__45__cpo4swapE,@object
	.size		_ZN39_INTERNAL_cbefd3a4_4_k_cu_b6eb20b8_54554cuda3std6ranges3__45__cpo4swapE,(.L_8 - _ZN39_INTERNAL_cbefd3a4_4_k_cu_b6eb20b8_54554cuda3std6ranges3__45__cpo4swapE)
_ZN39_INTERNAL_cbefd3a4_4_k_cu_b6eb20b8_54554cuda3std6ranges3__45__cpo4swapE:
	.zero		1
.L_8:


//--------------------- .nv.constant0._ZN7cutlass13device_kernelINS_4gemm6kernel13GemmUniversalIN4cute5tupleIJiiiiEEENS1_10collective13CollectiveMmaINS1_34MainloopSm90TmaGmmaWarpSpecializedILi3ENS5_IJNS4_1CILi2EEESB_NSA_ILi1EEEEEENS1_32KernelTmaWarpSpecializedPingpongEEENS5_IJNSA_ILi64EEENSA_ILi256EEESG_EEEaNS5_IJlSC_lEEEaSJ_NS4_8TiledMMAINS4_8MMA_AtomIJNS4_4SM904GMMA27MMA_64x256x32_S32S8S8_SS_TNEEEENS4_6LayoutINS5_IJSC_SC_SC_EEENS5_IJNSA_ILi0EEESS_SS_EEEEENS5_IJNS4_10UnderscoreESV_SV_EEEEENS4_23SM90_TMA_LOAD_MULTICASTENS4_14ComposedLayoutINS4_7SwizzleILi2ELi4ELi3EEENS4_18smem_ptr_flag_bitsILi8EEENSQ_INS5_IJNSA_ILi8EEESG_EEENS5_IJSG_SC_EEEEEEEvNS4_8identityESY_S18_vS19_EENS_8epilogue10collective6detail29Sm90TmaWarpSpecializedAdapterINS1C_15DefaultEpilogueIaSJ_SJ_NS1B_6thread17LinearCombinationIaLi1EiiLNS1G_9ScaleType4KindE0ELNS_15FloatRoundStyleE2EaEENS1_15EpilogueDefaultEEEEEvvEEEEvNT_6ParamsE --------------------------
	.section	.nv.constant0._ZN7cutlass13device_kernelINS_4gemm6kernel13GemmUniversalIN4cute5tupleIJiiiiEEENS1_10collective13CollectiveMmaINS1_34MainloopSm90TmaGmmaWarpSpecializedILi3ENS5_IJNS4_1CILi2EEESB_NSA_ILi1EEEEEENS1_32KernelTmaWarpSpecializedPingpongEEENS5_IJNSA_ILi64EEENSA_ILi256EEESG_EEEaNS5_IJlSC_lEEEaSJ_NS4_8TiledMMAINS4_8MMA_AtomIJNS4_4SM904GMMA27MMA_64x256x32_S32S8S8_SS_TNEEEENS4_6LayoutINS5_IJSC_SC_SC_EEENS5_IJNSA_ILi0EEESS_SS_EEEEENS5_IJNS4_10UnderscoreESV_SV_EEEEENS4_23SM90_TMA_LOAD_MULTICASTENS4_14ComposedLayoutINS4_7SwizzleILi2ELi4ELi3EEENS4_18smem_ptr_flag_bitsILi8EEENSQ_INS5_IJNSA_ILi8EEESG_EEENS5_IJSG_SC_EEEEEEEvNS4_8identityESY_S18_vS19_EENS_8epilogue10collective6detail29Sm90TmaWarpSpecializedAdapterINS1C_15DefaultEpilogueIaSJ_SJ_NS1B_6thread17LinearCombinationIaLi1EiiLNS1G_9ScaleType4KindE0ELNS_15FloatRoundStyleE2EaEENS1_15EpilogueDefaultEEEEEvvEEEEvNT_6ParamsE,"a",@progbits
	.sectionflags	@""
	.align	4
.nv.constant0._ZN7cutlass13device_kernelINS_4gemm6kernel13GemmUniversalIN4cute5tupleIJiiiiEEENS1_10collective13CollectiveMmaINS1_34MainloopSm90TmaGmmaWarpSpecializedILi3ENS5_IJNS4_1CILi2EEESB_NSA_ILi1EEEEEENS1_32KernelTmaWarpSpecializedPingpongEEENS5_IJNSA_ILi64EEENSA_ILi256EEESG_EEEaNS5_IJlSC_lEEEaSJ_NS4_8TiledMMAINS4_8MMA_AtomIJNS4_4SM904GMMA27MMA_64x256x32_S32S8S8_SS_TNEEEENS4_6LayoutINS5_IJSC_SC_SC_EEENS5_IJNSA_ILi0EEESS_SS_EEEEENS5_IJNS4_10UnderscoreESV_SV_EEEEENS4_23SM90_TMA_LOAD_MULTICASTENS4_14ComposedLayoutINS4_7SwizzleILi2ELi4ELi3EEENS4_18smem_ptr_flag_bitsILi8EEENSQ_INS5_IJNSA_ILi8EEESG_EEENS5_IJSG_SC_EEEEEEEvNS4_8identityESY_S18_vS19_EENS_8epilogue10collective6detail29Sm90TmaWarpSpecializedAdapterINS1C_15DefaultEpilogueIaSJ_SJ_NS1B_6thread17LinearCombinationIaLi1EiiLNS1G_9ScaleType4KindE0ELNS_15FloatRoundStyleE2EaEENS1_15EpilogueDefaultEEEEEvvEEEEvNT_6ParamsE:
	.zero		1664


//--------------------- SYMBOLS --------------------------

	.type		.nv.reservedSmem.offset0,@object
	.size		.nv.reservedSmem.offset0,0x4
	.type		__assertfail,@function
